	.target	sm_90a

	.elftype	@"ET_EXEC"


//--------------------- .note.nv.tkinfo           --------------------------
	.section	.note.nv.tkinfo,"",@"SHT_NOTE"
	.sectionflags	@"SHF_NOTE_NV_TKINFO"
	.tkinfo
        /*0018*/ 	.word	0x00000002
        /*0030*/ 	.string	""
        /*0030*/ 	.string	"ptxas"
        /*0030*/ 	.string	"Cuda compilation tools, release 13.0, V13.0.88"
        /*0030*/ 	.string	"Build cuda_13.0.r13.0/compiler.36424714_0"
        /*0030*/ 	.string	"-arch sm_90a -m 64 "



//--------------------- .note.nv.cuinfo           --------------------------
	.section	.note.nv.cuinfo,"",@"SHT_NOTE"
	.sectionflags	@"SHF_NOTE_NV_CUINFO"
        /*0018*/ 	.short	0x0002
        /*001a*/ 	.short	0x005a
        /*001c*/ 	.short	0x0082
	.zero		2


//--------------------- .nv.info                  --------------------------
	.section	.nv.info,"",@"SHT_CUDA_INFO"
	.align	4


	//----- nvinfo : EIATTR_REGCOUNT
	.align		4
        /*0000*/ 	.byte	0x04, 0x2f
        /*0002*/ 	.short	(.L_15 - .L_14)
	.align		4
.L_14:
        /*0004*/ 	.word	index@(_ZN7cutlass13device_kernelINS_4gemm6kernel13GemmUniversalIN4cute5tupleIJiiiiEEENS1_10collective13CollectiveMmaINS1_34MainloopSm90TmaGmmaWarpSpecializedILi2ENS5_IJNS4_1CILi2EEENSA_ILi1EEESC_EEENS1_35KernelTmaWarpSpecializedCooperativeEEENS5_IJNSA_ILi256EEENSA_ILi64EEENSA_ILi128EEEEEENS_10bfloat16_tENS5_IJlSC_lEEESK_SL_NS4_8TiledMMAINS4_8MMA_AtomIJNS4_4SM904GMMA27MMA_64x64x16_F32BF16BF16_SSILNSP_5MajorE0ELSR_0ELNSP_7ScaleInE1ELSS_1EEEEEENS4_6LayoutISD_NS5_IJSC_NSA_ILi0EEESW_EEEEENS5_IJNS4_10UnderscoreESZ_SZ_EEEEENS4_13SM90_TMA_LOADENS4_14ComposedLayoutINS4_7SwizzleILi3ELi4ELi3EEENS4_18smem_ptr_flag_bitsILi16EEENSV_INS5_IJNSA_ILi8EEESH_EEENS5_IJSH_SC_EEEEEEEvNS4_8identityENS4_23SM90_TMA_LOAD_MULTICASTES1C_vS1D_EENS_8epilogue10collective6detail29Sm90TmaWarpSpecializedAdapterINS1H_15DefaultEpilogueISK_SL_SL_NS1G_6thread17LinearCombinationISK_Li1EffLNS1L_9ScaleType4KindE0ELNS_15FloatRoundStyleE2ESK_EENS1_15EpilogueDefaultEEEEEvvEEEEvNT_6ParamsE)
        /*0008*/ 	.word	0x000000a8


	//----- nvinfo : EIATTR_FRAME_SIZE
	.align		4
.L_15:
        /*000c*/ 	.byte	0x04, 0x11
        /*000e*/ 	.short	(.L_17 - .L_16)
	.align		4
.L_16:
        /*0010*/ 	.word	index@(_ZN7cutlass13device_kernelINS_4gemm6kernel13GemmUniversalIN4cute5tupleIJiiiiEEENS1_10collective13CollectiveMmaINS1_34MainloopSm90TmaGmmaWarpSpecializedILi2ENS5_IJNS4_1CILi2EEENSA_ILi1EEESC_EEENS1_35KernelTmaWarpSpecializedCooperativeEEENS5_IJNSA_ILi256EEENSA_ILi64EEENSA_ILi128EEEEEENS_10bfloat16_tENS5_IJlSC_lEEESK_SL_NS4_8TiledMMAINS4_8MMA_AtomIJNS4_4SM904GMMA27MMA_64x64x16_F32BF16BF16_SSILNSP_5MajorE0ELSR_0ELNSP_7ScaleInE1ELSS_1EEEEEENS4_6LayoutISD_NS5_IJSC_NSA_ILi0EEESW_EEEEENS5_IJNS4_10UnderscoreESZ_SZ_EEEEENS4_13SM90_TMA_LOADENS4_14ComposedLayoutINS4_7SwizzleILi3ELi4ELi3EEENS4_18smem_ptr_flag_bitsILi16EEENSV_INS5_IJNSA_ILi8EEESH_EEENS5_IJSH_SC_EEEEEEEvNS4_8identityENS4_23SM90_TMA_LOAD_MULTICASTES1C_vS1D_EENS_8epilogue10collective6detail29Sm90TmaWarpSpecializedAdapterINS1H_15DefaultEpilogueISK_SL_SL_NS1G_6thread17LinearCombinationISK_Li1EffLNS1L_9ScaleType4KindE0ELNS_15FloatRoundStyleE2ESK_EENS1_15EpilogueDefaultEEEEEvvEEEEvNT_6ParamsE)
        /*0014*/ 	.word	0x00000000


	//----- nvinfo : EIATTR_MIN_STACK_SIZE
	.align		4
.L_17:
        /*0018*/ 	.byte	0x04, 0x12
        /*001a*/ 	.short	(.L_19 - .L_18)
	.align		4
.L_18:
        /*001c*/ 	.word	index@(_ZN7cutlass13device_kernelINS_4gemm6kernel13GemmUniversalIN4cute5tupleIJiiiiEEENS1_10collective13CollectiveMmaINS1_34MainloopSm90TmaGmmaWarpSpecializedILi2ENS5_IJNS4_1CILi2EEENSA_ILi1EEESC_EEENS1_35KernelTmaWarpSpecializedCooperativeEEENS5_IJNSA_ILi256EEENSA_ILi64EEENSA_ILi128EEEEEENS_10bfloat16_tENS5_IJlSC_lEEESK_SL_NS4_8TiledMMAINS4_8MMA_AtomIJNS4_4SM904GMMA27MMA_64x64x16_F32BF16BF16_SSILNSP_5MajorE0ELSR_0ELNSP_7ScaleInE1ELSS_1EEEEEENS4_6LayoutISD_NS5_IJSC_NSA_ILi0EEESW_EEEEENS5_IJNS4_10UnderscoreESZ_SZ_EEEEENS4_13SM90_TMA_LOADENS4_14ComposedLayoutINS4_7SwizzleILi3ELi4ELi3EEENS4_18smem_ptr_flag_bitsILi16EEENSV_INS5_IJNSA_ILi8EEESH_EEENS5_IJSH_SC_EEEEEEEvNS4_8identityENS4_23SM90_TMA_LOAD_MULTICASTES1C_vS1D_EENS_8epilogue10collective6detail29Sm90TmaWarpSpecializedAdapterINS1H_15DefaultEpilogueISK_SL_SL_NS1G_6thread17LinearCombinationISK_Li1EffLNS1L_9ScaleType4KindE0ELNS_15FloatRoundStyleE2ESK_EENS1_15EpilogueDefaultEEEEEvvEEEEvNT_6ParamsE)
        /*0020*/ 	.word	0x00000000
.L_19:


//--------------------- .nv.compat                --------------------------
	.section	.nv.compat,"",@"SHT_CUDA_COMPAT_INFO"
	.align	4
        /*0000*/ 	.byte	0x02, 0x09, 0x01, 0x00, 0x02, 0x02, 0x04, 0x00, 0x02, 0x05, 0x05, 0x00, 0x03, 0x07, 0x01, 0x01
        /*0010*/ 	.byte	0x02, 0x03, 0x01, 0x00, 0x02, 0x06, 0x01, 0x00, 0x04, 0x0b, 0x08, 0x00, 0x00, 0x00, 0x00, 0x00
        /*0020*/ 	.byte	0x00, 0x00, 0x00, 0x00


//--------------------- .nv.info._ZN7cutlass13device_kernelINS_4gemm6kernel13GemmUniversalIN4cute5tupleIJiiiiEEENS1_10collective13CollectiveMmaINS1_34MainloopSm90TmaGmmaWarpSpecializedILi2ENS5_IJNS4_1CILi2EEENSA_ILi1EEESC_EEENS1_35KernelTmaWarpSpecializedCooperativeEEENS5_IJNSA_ILi256EEENSA_ILi64EEENSA_ILi128EEEEEENS_10bfloat16_tENS5_IJlSC_lEEESK_SL_NS4_8TiledMMAINS4_8MMA_AtomIJNS4_4SM904GMMA27MMA_64x64x16_F32BF16BF16_SSILNSP_5MajorE0ELSR_0ELNSP_7ScaleInE1ELSS_1EEEEEENS4_6LayoutISD_NS5_IJSC_NSA_ILi0EEESW_EEEEENS5_IJNS4_10UnderscoreESZ_SZ_EEEEENS4_13SM90_TMA_LOADENS4_14ComposedLayoutINS4_7SwizzleILi3ELi4ELi3EEENS4_18smem_ptr_flag_bitsILi16EEENSV_INS5_IJNSA_ILi8EEESH_EEENS5_IJSH_SC_EEEEEEEvNS4_8identityENS4_23SM90_TMA_LOAD_MULTICASTES1C_vS1D_EENS_8epilogue10collective6detail29Sm90TmaWarpSpecializedAdapterINS1H_15DefaultEpilogueISK_SL_SL_NS1G_6thread17LinearCombinationISK_Li1EffLNS1L_9ScaleType4KindE0ELNS_15FloatRoundStyleE2ESK_EENS1_15EpilogueDefaultEEEEEvvEEEEvNT_6ParamsE --------------------------
	.section	.nv.info._ZN7cutlass13device_kernelINS_4gemm6kernel13GemmUniversalIN4cute5tupleIJiiiiEEENS1_10collective13CollectiveMmaINS1_34MainloopSm90TmaGmmaWarpSpecializedILi2ENS5_IJNS4_1CILi2EEENSA_ILi1EEESC_EEENS1_35KernelTmaWarpSpecializedCooperativeEEENS5_IJNSA_ILi256EEENSA_ILi64EEENSA_ILi128EEEEEENS_10bfloat16_tENS5_IJlSC_lEEESK_SL_NS4_8TiledMMAINS4_8MMA_AtomIJNS4_4SM904GMMA27MMA_64x64x16_F32BF16BF16_SSILNSP_5MajorE0ELSR_0ELNSP_7ScaleInE1ELSS_1EEEEEENS4_6LayoutISD_NS5_IJSC_NSA_ILi0EEESW_EEEEENS5_IJNS4_10UnderscoreESZ_SZ_EEEEENS4_13SM90_TMA_LOADENS4_14ComposedLayoutINS4_7SwizzleILi3ELi4ELi3EEENS4_18smem_ptr_flag_bitsILi16EEENSV_INS5_IJNSA_ILi8EEESH_EEENS5_IJSH_SC_EEEEEEEvNS4_8identityENS4_23SM90_TMA_LOAD_MULTICASTES1C_vS1D_EENS_8epilogue10collective6detail29Sm90TmaWarpSpecializedAdapterINS1H_15DefaultEpilogueISK_SL_SL_NS1G_6thread17LinearCombinationISK_Li1EffLNS1L_9ScaleType4KindE0ELNS_15FloatRoundStyleE2ESK_EENS1_15EpilogueDefaultEEEEEvvEEEEvNT_6ParamsE,"",@"SHT_CUDA_INFO"
	.sectionflags	@""
	.align	4


	//----- nvinfo : EIATTR_CUDA_API_VERSION
	.align		4
        /*0000*/ 	.byte	0x04, 0x37
        /*0002*/ 	.short	(.L_21 - .L_20)
.L_20:
        /*0004*/ 	.word	0x00000082


	//----- nvinfo : EIATTR_KPARAM_INFO
	.align		4
.L_21:
        /*0008*/ 	.byte	0x04, 0x17
        /*000a*/ 	.short	(.L_23 - .L_22)
.L_22:
        /*000c*/ 	.word	0x00000000
        /*0010*/ 	.short	0x0000
        /*0012*/ 	.short	0x0070
        /*0014*/ 	.byte	0x00, 0xf0, 0x01, 0x10


	//----- nvinfo : EIATTR_SPARSE_MMA_MASK
	.align		4
.L_23:
        /*0018*/ 	.byte	0x03, 0x50
        /*001a*/ 	.short	0x0000


	//----- nvinfo : EIATTR_MAXREG_COUNT
	.align		4
        /*001c*/ 	.byte	0x03, 0x1b
        /*001e*/ 	.short	0x00a8


	//----- nvinfo : EIATTR_NUM_BARRIERS
	.align		4
        /*0020*/ 	.byte	0x02, 0x4c
        /*0022*/ 	.byte	0x01
	.zero		1


	//----- nvinfo : EIATTR_EXTERNS
	.align		4
        /*0024*/ 	.byte	0x04, 0x0f
        /*0026*/ 	.short	(.L_25 - .L_24)


	//   ....[0]....
	.align		4
.L_24:
        /*0028*/ 	.word	index@(__assertfail)


	//----- nvinfo : EIATTR_MERCURY_ISA_VERSION
	.align		4
.L_25:
        /*002c*/ 	.byte	0x03, 0x5f
        /*002e*/ 	.short	0x0101


	//----- nvinfo : EIATTR_INT_WARP_WIDE_INSTR_OFFSETS
	.align		4
        /*0030*/ 	.byte	0x04, 0x31
        /*0032*/ 	.short	(.L_27 - .L_26)


	//   ....[0]....
.L_26:
        /*0034*/ 	.word	0x00000450


	//   ....[1]....
        /*0038*/ 	.word	0x00000550


	//   ....[2]....
        /*003c*/ 	.word	0x00000660


	//   ....[3]....
        /*0040*/ 	.word	0x00002890


	//----- nvinfo : EIATTR_COOP_GROUP_MASK_REGIDS
	.align		4
.L_27:
        /*0044*/ 	.byte	0x04, 0x29
        /*0046*/ 	.short	(.L_29 - .L_28)


	//   ....[0]....
.L_28:
        /*0048*/ 	.word	0xffffffff


	//   ....[1]....
        /*004c*/ 	.word	0xffffffff


	//   ....[2]....
        /*0050*/ 	.word	0xffffffff


	//   ....[3]....
        /*0054*/ 	.word	0xffffffff


	//   ....[4]....
        /*0058*/ 	.word	0xffffffff


	//   ....[5]....
        /*005c*/ 	.word	0xffffffff


	//----- nvinfo : EIATTR_COOP_GROUP_INSTR_OFFSETS
	.align		4
.L_29:
        /*0060*/ 	.byte	0x04, 0x28
        /*0062*/ 	.short	(.L_31 - .L_30)


	//   ....[0]....
.L_30:
        /*0064*/ 	.word	0x00000060


	//   ....[1]....
        /*0068*/ 	.word	0x00000070


	//   ....[2]....
        /*006c*/ 	.word	0x00000130


	//   ....[3]....
        /*0070*/ 	.word	0x00000290


	//   ....[4]....
        /*0074*/ 	.word	0x000007c0


	//   ....[5]....
        /*0078*/ 	.word	0x00001480


	//----- nvinfo : EIATTR_REG_RECONFIG
	.align		4
.L_31:
        /*007c*/ 	.byte	0x01, 0x54
	.zero		2


	//----- nvinfo : EIATTR_SYSCALL_OFFSETS
	.align		4
        /*0080*/ 	.byte	0x04, 0x46
        /*0082*/ 	.short	(.L_33 - .L_32)


	//   ....[0]....
.L_32:
        /*0084*/ 	.word	0x00001670


	//----- nvinfo : EIATTR_MBARRIER_INSTR_OFFSETS
	.align		4
.L_33:
        /*0088*/ 	.byte	0x04, 0x39
        /*008a*/ 	.short	(.L_35 - .L_34)


	//   ....[0]....
.L_34:
        /*008c*/ 	.word	0x00000230
        /*0090*/ 	.word	0x000000ff
        /*0094*/ 	.word	0x00000000
        /*0098*/ 	.short	0x0100
        /*009a*/ 	.byte	0x08
	.zero		1


	//   ....[1]....
        /*009c*/ 	.word	0x00000240
        /*00a0*/ 	.word	0x000000ff
        /*00a4*/ 	.word	0x00000010
        /*00a8*/ 	.short	0x0100
        /*00aa*/ 	.byte	0x08
	.zero		1


	//   ....[2]....
        /*00ac*/ 	.word	0x00000250
        /*00b0*/ 	.word	0x000000ff
        /*00b4*/ 	.word	0x00000008
        /*00b8*/ 	.short	0x0100
        /*00ba*/ 	.byte	0x08
	.zero		1


	//   ....[3]....
        /*00bc*/ 	.word	0x00000260
        /*00c0*/ 	.word	0x000000ff
        /*00c4*/ 	.word	0x00000018
        /*00c8*/ 	.short	0x0100
        /*00ca*/ 	.byte	0x08
	.zero		1


	//   ....[4]....
        /*00cc*/ 	.word	0x000006e0
        /*00d0*/ 	.word	0x000000ff
        /*00d4*/ 	.word	0x00000030
        /*00d8*/ 	.short	0x0100
        /*00da*/ 	.byte	0x06
	.zero		1


	//   ....[5]....
        /*00dc*/ 	.word	0x00000770
        /*00e0*/ 	.word	0x000000ff
        /*00e4*/ 	.word	0x00000038
        /*00e8*/ 	.short	0x0100
        /*00ea*/ 	.byte	0x06
	.zero		1


	//   ....[6]....
        /*00ec*/ 	.word	0x00001730
        /*00f0*/ 	.word	0x00000003
        /*00f4*/ 	.word	0x00000000
        /*00f8*/ 	.short	0x010a
        /*00fa*/ 	.byte	0x3f
	.zero		1


	//   ....[7]....
        /*00fc*/ 	.word	0x00001790
        /*0100*/ 	.word	0x00000003
        /*0104*/ 	.word	0x00000000
        /*0108*/ 	.short	0x010a
        /*010a*/ 	.byte	0x3f
	.zero		1


	//   ....[8]....
        /*010c*/ 	.word	0x00001fe0
        /*0110*/ 	.word	0x00000005
        /*0114*/ 	.word	0x00000000
        /*0118*/ 	.short	0x010a
        /*011a*/ 	.byte	0x3f
	.zero		1


	//   ....[9]....
        /*011c*/ 	.word	0x00002020
        /*0120*/ 	.word	0x00000005
        /*0124*/ 	.word	0x00000000
        /*0128*/ 	.short	0x010a
        /*012a*/ 	.byte	0x3f
	.zero		1


	//   ....[10]....
        /*012c*/ 	.word	0x00002740
        /*0130*/ 	.word	0x00000005
        /*0134*/ 	.word	0x00000000
        /*0138*/ 	.short	0x0101
        /*013a*/ 	.byte	0x3f
	.zero		1


	//   ....[11]....
        /*013c*/ 	.word	0x00002900
        /*0140*/ 	.word	0x00000003
        /*0144*/ 	.word	0x00000000
        /*0148*/ 	.short	0x0101
        /*014a*/ 	.byte	0x3f
	.zero		1


	//   ....[12]....
        /*014c*/ 	.word	0x00008410
        /*0150*/ 	.word	0x00000017
        /*0154*/ 	.word	0x00000010
        /*0158*/ 	.short	0x010a
        /*015a*/ 	.byte	0x3f
	.zero		1


	//   ....[13]....
        /*015c*/ 	.word	0x00008890
        /*0160*/ 	.word	0x00000005
        /*0164*/ 	.word	0x00000038
        /*0168*/ 	.short	0x0101
        /*016a*/ 	.byte	0x3f
	.zero		1


	//   ....[14]....
        /*016c*/ 	.word	0x00008fb0
        /*0170*/ 	.word	0x00000007
        /*0174*/ 	.word	0x00000000
        /*0178*/ 	.short	0x010a
        /*017a*/ 	.byte	0x3f
	.zero		1


	//   ....[15]....
        /*017c*/ 	.word	0x00009030
        /*0180*/ 	.word	0x00000005
        /*0184*/ 	.word	0x00000000
        /*0188*/ 	.short	0x010a
        /*018a*/ 	.byte	0x3f
	.zero		1


	//   ....[16]....
        /*018c*/ 	.word	0x00009090
        /*0190*/ 	.word	0x00000003
        /*0194*/ 	.word	0x00000000
        /*0198*/ 	.short	0x010a
        /*019a*/ 	.byte	0x3f
	.zero		1


	//   ....[17]....
        /*019c*/ 	.word	0x000090e0
        /*01a0*/ 	.word	0x00000005
        /*01a4*/ 	.word	0x00000000
        /*01a8*/ 	.short	0x010a
        /*01aa*/ 	.byte	0x3f
	.zero		1


	//   ....[18]....
        /*01ac*/ 	.word	0x000091b0
        /*01b0*/ 	.word	0x00000017
        /*01b4*/ 	.word	0x00000010
        /*01b8*/ 	.short	0x010a
        /*01ba*/ 	.byte	0x3f
	.zero		1


	//   ....[19]....
        /*01bc*/ 	.word	0x00009280
        /*01c0*/ 	.word	0x00000007
        /*01c4*/ 	.word	0x00000000
        /*01c8*/ 	.short	0x010a
        /*01ca*/ 	.byte	0x3f
	.zero		1


	//----- nvinfo : EIATTR_NUM_MBARRIERS
	.align		4
.L_35:
        /*01cc*/ 	.byte	0x03, 0x38
        /*01ce*/ 	.short	0x0006


	//----- nvinfo : EIATTR_EXIT_INSTR_OFFSETS
	.align		4
        /*01d0*/ 	.byte	0x04, 0x1c
        /*01d2*/ 	.short	(.L_37 - .L_36)


	//   ....[0]....
.L_36:
        /*01d4*/ 	.word	0x000009a0


	//   ....[1]....
        /*01d8*/ 	.word	0x000011c0


	//   ....[2]....
        /*01dc*/ 	.word	0x00007b90


	//   ....[3]....
        /*01e0*/ 	.word	0x000080f0


	//   ....[4]....
        /*01e4*/ 	.word	0x00009080


	//----- nvinfo : EIATTR_MAX_THREADS
	.align		4
.L_37:
        /*01e8*/ 	.byte	0x04, 0x05
        /*01ea*/ 	.short	(.L_39 - .L_38)
.L_38:
        /*01ec*/ 	.word	0x00000180
        /*01f0*/ 	.word	0x00000001
        /*01f4*/ 	.word	0x00000001


	//----- nvinfo : EIATTR_CRS_STACK_SIZE
	.align		4
.L_39:
        /*01f8*/ 	.byte	0x04, 0x1e
        /*01fa*/ 	.short	(.L_41 - .L_40)
.L_40:
        /*01fc*/ 	.word	0x00000000


	//----- nvinfo : EIATTR_CBANK_PARAM_SIZE
	.align		4
.L_41:
        /*0200*/ 	.byte	0x03, 0x19
        /*0202*/ 	.short	0x0470


	//----- nvinfo : EIATTR_PARAM_CBANK
	.align		4
        /*0204*/ 	.byte	0x04, 0x0a
        /*0206*/ 	.short	(.L_43 - .L_42)
	.align		4
.L_42:
        /*0208*/ 	.word	index@(.nv.constant0._ZN7cutlass13device_kernelINS_4gemm6kernel13GemmUniversalIN4cute5tupleIJiiiiEEENS1_10collective13CollectiveMmaINS1_34MainloopSm90TmaGmmaWarpSpecializedILi2ENS5_IJNS4_1CILi2EEENSA_ILi1EEESC_EEENS1_35KernelTmaWarpSpecializedCooperativeEEENS5_IJNSA_ILi256EEENSA_ILi64EEENSA_ILi128EEEEEENS_10bfloat16_tENS5_IJlSC_lEEESK_SL_NS4_8TiledMMAINS4_8MMA_AtomIJNS4_4SM904GMMA27MMA_64x64x16_F32BF16BF16_SSILNSP_5MajorE0ELSR_0ELNSP_7ScaleInE1ELSS_1EEEEEENS4_6LayoutISD_NS5_IJSC_NSA_ILi0EEESW_EEEEENS5_IJNS4_10UnderscoreESZ_SZ_EEEEENS4_13SM90_TMA_LOADENS4_14ComposedLayoutINS4_7SwizzleILi3ELi4ELi3EEENS4_18smem_ptr_flag_bitsILi16EEENSV_INS5_IJNSA_ILi8EEESH_EEENS5_IJSH_SC_EEEEEEEvNS4_8identityENS4_23SM90_TMA_LOAD_MULTICASTES1C_vS1D_EENS_8epilogue10collective6detail29Sm90TmaWarpSpecializedAdapterINS1H_15DefaultEpilogueISK_SL_SL_NS1G_6thread17LinearCombinationISK_Li1EffLNS1L_9ScaleType4KindE0ELNS_15FloatRoundStyleE2ESK_EENS1_15EpilogueDefaultEEEEEvvEEEEvNT_6ParamsE)
        /*020c*/ 	.short	0x0210
        /*020e*/ 	.short	0x0470


	//----- nvinfo : EIATTR_SW_WAR
	.align		4
.L_43:
        /*0210*/ 	.byte	0x04, 0x36
        /*0212*/ 	.short	(.L_45 - .L_44)
.L_44:
        /*0214*/ 	.word	0x00000008
.L_45:


//--------------------- .nv.callgraph             --------------------------
	.section	.nv.callgraph,"",@"SHT_CUDA_CALLGRAPH"
	.align	4
	.sectionentsize	8
	.align		4
        /*0000*/ 	.word	0x00000000
	.align		4
        /*0004*/ 	.word	0xffffffff
	.align		4
        /*0008*/ 	.word	index@(_ZN7cutlass13device_kernelINS_4gemm6kernel13GemmUniversalIN4cute5tupleIJiiiiEEENS1_10collective13CollectiveMmaINS1_34MainloopSm90TmaGmmaWarpSpecializedILi2ENS5_IJNS4_1CILi2EEENSA_ILi1EEESC_EEENS1_35KernelTmaWarpSpecializedCooperativeEEENS5_IJNSA_ILi256EEENSA_ILi64EEENSA_ILi128EEEEEENS_10bfloat16_tENS5_IJlSC_lEEESK_SL_NS4_8TiledMMAINS4_8MMA_AtomIJNS4_4SM904GMMA27MMA_64x64x16_F32BF16BF16_SSILNSP_5MajorE0ELSR_0ELNSP_7ScaleInE1ELSS_1EEEEEENS4_6LayoutISD_NS5_IJSC_NSA_ILi0EEESW_EEEEENS5_IJNS4_10UnderscoreESZ_SZ_EEEEENS4_13SM90_TMA_LOADENS4_14ComposedLayoutINS4_7SwizzleILi3ELi4ELi3EEENS4_18smem_ptr_flag_bitsILi16EEENSV_INS5_IJNSA_ILi8EEESH_EEENS5_IJSH_SC_EEEEEEEvNS4_8identityENS4_23SM90_TMA_LOAD_MULTICASTES1C_vS1D_EENS_8epilogue10collective6detail29Sm90TmaWarpSpecializedAdapterINS1H_15DefaultEpilogueISK_SL_SL_NS1G_6thread17LinearCombinationISK_Li1EffLNS1L_9ScaleType4KindE0ELNS_15FloatRoundStyleE2ESK_EENS1_15EpilogueDefaultEEEEEvvEEEEvNT_6ParamsE)
	.align		4
        /*000c*/ 	.word	index@(__assertfail)
	.align		4
        /*0010*/ 	.word	0x00000000
	.align		4
        /*0014*/ 	.word	0xfffffffe
	.align		4
        /*0018*/ 	.word	0x00000000
	.align		4
        /*001c*/ 	.word	0xfffffffd
	.align		4
        /*0020*/ 	.word	0x00000000
	.align		4
        /*0024*/ 	.word	0xfffffffc


//--------------------- .nv.constant4             --------------------------
	.section	.nv.constant4,"a",@progbits
	.align	8
	.align		8
.nv.constant4:
        /*0000*/ 	.dword	__assertfail
	.align		8
        /*0008*/ 	.dword	__unnamed_1
	.align		8
        /*0010*/ 	.dword	_ZN39_INTERNAL_0fcbc9a2_4_k_cu_b3a4847c_59344cuda3std3__45__cpo5beginE
	.align		8
        /*0018*/ 	.dword	_ZN39_INTERNAL_0fcbc9a2_4_k_cu_b3a4847c_59344cuda3std3__45__cpo3endE
	.align		8
        /*0020*/ 	.dword	_ZN39_INTERNAL_0fcbc9a2_4_k_cu_b3a4847c_59344cuda3std3__45__cpo6cbeginE
	.align		8
        /*0028*/ 	.dword	_ZN39_INTERNAL_0fcbc9a2_4_k_cu_b3a4847c_59344cuda3std3__45__cpo4cendE
	.align		8
        /*0030*/ 	.dword	_ZN39_INTERNAL_0fcbc9a2_4_k_cu_b3a4847c_59344cuda3std3__441_GLOBAL__N__0fcbc9a2_4_k_cu_b3a4847c_59346ignoreE
	.align		8
        /*0038*/ 	.dword	_ZN39_INTERNAL_0fcbc9a2_4_k_cu_b3a4847c_59344cuda3std3__419piecewise_constructE
	.align		8
        /*0040*/ 	.dword	_ZN39_INTERNAL_0fcbc9a2_4_k_cu_b3a4847c_59344cuda3std3__48in_placeE
	.align		8
        /*0048*/ 	.dword	_ZN39_INTERNAL_0fcbc9a2_4_k_cu_b3a4847c_59344cuda3std6ranges3__45__cpo4swapE
	.align		8
        /*0050*/ 	.dword	_ZN39_INTERNAL_0fcbc9a2_4_k_cu_b3a4847c_59344cuda3std6ranges3__45__cpo9iter_moveE
	.align		8
        /*0058*/ 	.dword	_ZN39_INTERNAL_0fcbc9a2_4_k_cu_b3a4847c_59344cute7productE
	.align		8
        /*0060*/ 	.dword	_ZN39_INTERNAL_0fcbc9a2_4_k_cu_b3a4847c_59344cute1_E
	.align		8
        /*0068*/ 	.dword	$str$22
	.align		8
        /*0070*/ 	.dword	$str$23


//--------------------- .text._ZN7cutlass13device_kernelINS_4gemm6kernel13GemmUniversalIN4cute5tupleIJiiiiEEENS1_10collective13CollectiveMmaINS1_34MainloopSm90TmaGmmaWarpSpecializedILi2ENS5_IJNS4_1CILi2EEENSA_ILi1EEESC_EEENS1_35KernelTmaWarpSpecializedCooperativeEEENS5_IJNSA_ILi256EEENSA_ILi64EEENSA_ILi128EEEEEENS_10bfloat16_tENS5_IJlSC_lEEESK_SL_NS4_8TiledMMAINS4_8MMA_AtomIJNS4_4SM904GMMA27MMA_64x64x16_F32BF16BF16_SSILNSP_5MajorE0ELSR_0ELNSP_7ScaleInE1ELSS_1EEEEEENS4_6LayoutISD_NS5_IJSC_NSA_ILi0EEESW_EEEEENS5_IJNS4_10UnderscoreESZ_SZ_EEEEENS4_13SM90_TMA_LOADENS4_14ComposedLayoutINS4_7SwizzleILi3ELi4ELi3EEENS4_18smem_ptr_flag_bitsILi16EEENSV_INS5_IJNSA_ILi8EEESH_EEENS5_IJSH_SC_EEEEEEEvNS4_8identityENS4_23SM90_TMA_LOAD_MULTICASTES1C_vS1D_EENS_8epilogue10collective6detail29Sm90TmaWarpSpecializedAdapterINS1H_15DefaultEpilogueISK_SL_SL_NS1G_6thread17LinearCombinationISK_Li1EffLNS1L_9ScaleType4KindE0ELNS_15FloatRoundStyleE2ESK_EENS1_15EpilogueDefaultEEEEEvvEEEEvNT_6ParamsE --------------------------
	.section	.text._ZN7cutlass13device_kernelINS_4gemm6kernel13GemmUniversalIN4cute5tupleIJiiiiEEENS1_10collective13CollectiveMmaINS1_34MainloopSm90TmaGmmaWarpSpecializedILi2ENS5_IJNS4_1CILi2EEENSA_ILi1EEESC_EEENS1_35KernelTmaWarpSpecializedCooperativeEEENS5_IJNSA_ILi256EEENSA_ILi64EEENSA_ILi128EEEEEENS_10bfloat16_tENS5_IJlSC_lEEESK_SL_NS4_8TiledMMAINS4_8MMA_AtomIJNS4_4SM904GMMA27MMA_64x64x16_F32BF16BF16_SSILNSP_5MajorE0ELSR_0ELNSP_7ScaleInE1ELSS_1EEEEEENS4_6LayoutISD_NS5_IJSC_NSA_ILi0EEESW_EEEEENS5_IJNS4_10UnderscoreESZ_SZ_EEEEENS4_13SM90_TMA_LOADENS4_14ComposedLayoutINS4_7SwizzleILi3ELi4ELi3EEENS4_18smem_ptr_flag_bitsILi16EEENSV_INS5_IJNSA_ILi8EEESH_EEENS5_IJSH_SC_EEEEEEEvNS4_8identityENS4_23SM90_TMA_LOAD_MULTICASTES1C_vS1D_EENS_8epilogue10collective6detail29Sm90TmaWarpSpecializedAdapterINS1H_15DefaultEpilogueISK_SL_SL_NS1G_6thread17LinearCombinationISK_Li1EffLNS1L_9ScaleType4KindE0ELNS_15FloatRoundStyleE2ESK_EENS1_15EpilogueDefaultEEEEEvvEEEEvNT_6ParamsE,"ax",@progbits
	.align	128
.text._ZN7cutlass13device_kernelINS_4gemm6kernel13GemmUniversalIN4cute5tupleIJiiiiEEENS1_10collective13CollectiveMmaINS1_34MainloopSm90TmaGmmaWarpSpecializedILi2ENS5_IJNS4_1CILi2EEENSA_ILi1EEESC_EEENS1_35KernelTmaWarpSpecializedCooperativeEEENS5_IJNSA_ILi256EEENSA_ILi64EEENSA_ILi128EEEEEENS_10bfloat16_tENS5_IJlSC_lEEESK_SL_NS4_8TiledMMAINS4_8MMA_AtomIJNS4_4SM904GMMA27MMA_64x64x16_F32BF16BF16_SSILNSP_5MajorE0ELSR_0ELNSP_7ScaleInE1ELSS_1EEEEEENS4_6LayoutISD_NS5_IJSC_NSA_ILi0EEESW_EEEEENS5_IJNS4_10UnderscoreESZ_SZ_EEEEENS4_13SM90_TMA_LOADENS4_14ComposedLayoutINS4_7SwizzleILi3ELi4ELi3EEENS4_18smem_ptr_flag_bitsILi16EEENSV_INS5_IJNSA_ILi8EEESH_EEENS5_IJSH_SC_EEEEEEEvNS4_8identityENS4_23SM90_TMA_LOAD_MULTICASTES1C_vS1D_EENS_8epilogue10collective6detail29Sm90TmaWarpSpecializedAdapterINS1H_15DefaultEpilogueISK_SL_SL_NS1G_6thread17LinearCombinationISK_Li1EffLNS1L_9ScaleType4KindE0ELNS_15FloatRoundStyleE2ESK_EENS1_15EpilogueDefaultEEEEEvvEEEEvNT_6ParamsE:
        .type           _ZN7cutlass13device_kernelINS_4gemm6kernel13GemmUniversalIN4cute5tupleIJiiiiEEENS1_10collective13CollectiveMmaINS1_34MainloopSm90TmaGmmaWarpSpecializedILi2ENS5_IJNS4_1CILi2EEENSA_ILi1EEESC_EEENS1_35KernelTmaWarpSpecializedCooperativeEEENS5_IJNSA_ILi256EEENSA_ILi64EEENSA_ILi128EEEEEENS_10bfloat16_tENS5_IJlSC_lEEESK_SL_NS4_8TiledMMAINS4_8MMA_AtomIJNS4_4SM904GMMA27MMA_64x64x16_F32BF16BF16_SSILNSP_5MajorE0ELSR_0ELNSP_7ScaleInE1ELSS_1EEEEEENS4_6LayoutISD_NS5_IJSC_NSA_ILi0EEESW_EEEEENS5_IJNS4_10UnderscoreESZ_SZ_EEEEENS4_13SM90_TMA_LOADENS4_14ComposedLayoutINS4_7SwizzleILi3ELi4ELi3EEENS4_18smem_ptr_flag_bitsILi16EEENSV_INS5_IJNSA_ILi8EEESH_EEENS5_IJSH_SC_EEEEEEEvNS4_8identityENS4_23SM90_TMA_LOAD_MULTICASTES1C_vS1D_EENS_8epilogue10collective6detail29Sm90TmaWarpSpecializedAdapterINS1H_15DefaultEpilogueISK_SL_SL_NS1G_6thread17LinearCombinationISK_Li1EffLNS1L_9ScaleType4KindE0ELNS_15FloatRoundStyleE2ESK_EENS1_15EpilogueDefaultEEEEEvvEEEEvNT_6ParamsE,@function
        .size           _ZN7cutlass13device_kernelINS_4gemm6kernel13GemmUniversalIN4cute5tupleIJiiiiEEENS1_10collective13CollectiveMmaINS1_34MainloopSm90TmaGmmaWarpSpecializedILi2ENS5_IJNS4_1CILi2EEENSA_ILi1EEESC_EEENS1_35KernelTmaWarpSpecializedCooperativeEEENS5_IJNSA_ILi256EEENSA_ILi64EEENSA_ILi128EEEEEENS_10bfloat16_tENS5_IJlSC_lEEESK_SL_NS4_8TiledMMAINS4_8MMA_AtomIJNS4_4SM904GMMA27MMA_64x64x16_F32BF16BF16_SSILNSP_5MajorE0ELSR_0ELNSP_7ScaleInE1ELSS_1EEEEEENS4_6LayoutISD_NS5_IJSC_NSA_ILi0EEESW_EEEEENS5_IJNS4_10UnderscoreESZ_SZ_EEEEENS4_13SM90_TMA_LOADENS4_14ComposedLayoutINS4_7SwizzleILi3ELi4ELi3EEENS4_18smem_ptr_flag_bitsILi16EEENSV_INS5_IJNSA_ILi8EEESH_EEENS5_IJSH_SC_EEEEEEEvNS4_8identityENS4_23SM90_TMA_LOAD_MULTICASTES1C_vS1D_EENS_8epilogue10collective6detail29Sm90TmaWarpSpecializedAdapterINS1H_15DefaultEpilogueISK_SL_SL_NS1G_6thread17LinearCombinationISK_Li1EffLNS1L_9ScaleType4KindE0ELNS_15FloatRoundStyleE2ESK_EENS1_15EpilogueDefaultEEEEEvvEEEEvNT_6ParamsE,(.L_x_191 - _ZN7cutlass13device_kernelINS_4gemm6kernel13GemmUniversalIN4cute5tupleIJiiiiEEENS1_10collective13CollectiveMmaINS1_34MainloopSm90TmaGmmaWarpSpecializedILi2ENS5_IJNS4_1CILi2EEENSA_ILi1EEESC_EEENS1_35KernelTmaWarpSpecializedCooperativeEEENS5_IJNSA_ILi256EEENSA_ILi64EEENSA_ILi128EEEEEENS_10bfloat16_tENS5_IJlSC_lEEESK_SL_NS4_8TiledMMAINS4_8MMA_AtomIJNS4_4SM904GMMA27MMA_64x64x16_F32BF16BF16_SSILNSP_5MajorE0ELSR_0ELNSP_7ScaleInE1ELSS_1EEEEEENS4_6LayoutISD_NS5_IJSC_NSA_ILi0EEESW_EEEEENS5_IJNS4_10UnderscoreESZ_SZ_EEEEENS4_13SM90_TMA_LOADENS4_14ComposedLayoutINS4_7SwizzleILi3ELi4ELi3EEENS4_18smem_ptr_flag_bitsILi16EEENSV_INS5_IJNSA_ILi8EEESH_EEENS5_IJSH_SC_EEEEEEEvNS4_8identityENS4_23SM90_TMA_LOAD_MULTICASTES1C_vS1D_EENS_8epilogue10collective6detail29Sm90TmaWarpSpecializedAdapterINS1H_15DefaultEpilogueISK_SL_SL_NS1G_6thread17LinearCombinationISK_Li1EffLNS1L_9ScaleType4KindE0ELNS_15FloatRoundStyleE2ESK_EENS1_15EpilogueDefaultEEEEEvvEEEEvNT_6ParamsE)
        .other          _ZN7cutlass13device_kernelINS_4gemm6kernel13GemmUniversalIN4cute5tupleIJiiiiEEENS1_10collective13CollectiveMmaINS1_34MainloopSm90TmaGmmaWarpSpecializedILi2ENS5_IJNS4_1CILi2EEENSA_ILi1EEESC_EEENS1_35KernelTmaWarpSpecializedCooperativeEEENS5_IJNSA_ILi256EEENSA_ILi64EEENSA_ILi128EEEEEENS_10bfloat16_tENS5_IJlSC_lEEESK_SL_NS4_8TiledMMAINS4_8MMA_AtomIJNS4_4SM904GMMA27MMA_64x64x16_F32BF16BF16_SSILNSP_5MajorE0ELSR_0ELNSP_7ScaleInE1ELSS_1EEEEEENS4_6LayoutISD_NS5_IJSC_NSA_ILi0EEESW_EEEEENS5_IJNS4_10UnderscoreESZ_SZ_EEEEENS4_13SM90_TMA_LOADENS4_14ComposedLayoutINS4_7SwizzleILi3ELi4ELi3EEENS4_18smem_ptr_flag_bitsILi16EEENSV_INS5_IJNSA_ILi8EEESH_EEENS5_IJSH_SC_EEEEEEEvNS4_8identityENS4_23SM90_TMA_LOAD_MULTICASTES1C_vS1D_EENS_8epilogue10collective6detail29Sm90TmaWarpSpecializedAdapterINS1H_15DefaultEpilogueISK_SL_SL_NS1G_6thread17LinearCombinationISK_Li1EffLNS1L_9ScaleType4KindE0ELNS_15FloatRoundStyleE2ESK_EENS1_15EpilogueDefaultEEEEEvvEEEEvNT_6ParamsE,@"STO_CUDA_ENTRY STV_DEFAULT"
_ZN7cutlass13device_kernelINS_4gemm6kernel13GemmUniversalIN4cute5tupleIJiiiiEEENS1_10collective13CollectiveMmaINS1_34MainloopSm90TmaGmmaWarpSpecializedILi2ENS5_IJNS4_1CILi2EEENSA_ILi1EEESC_EEENS1_35KernelTmaWarpSpecializedCooperativeEEENS5_IJNSA_ILi256EEENSA_ILi64EEENSA_ILi128EEEEEENS_10bfloat16_tENS5_IJlSC_lEEESK_SL_NS4_8TiledMMAINS4_8MMA_AtomIJNS4_4SM904GMMA27MMA_64x64x16_F32BF16BF16_SSILNSP_5MajorE0ELSR_0ELNSP_7ScaleInE1ELSS_1EEEEEENS4_6LayoutISD_NS5_IJSC_NSA_ILi0EEESW_EEEEENS5_IJNS4_10UnderscoreESZ_SZ_EEEEENS4_13SM90_TMA_LOADENS4_14ComposedLayoutINS4_7SwizzleILi3ELi4ELi3EEENS4_18smem_ptr_flag_bitsILi16EEENSV_INS5_IJNSA_ILi8EEESH_EEENS5_IJSH_SC_EEEEEEEvNS4_8identityENS4_23SM90_TMA_LOAD_MULTICASTES1C_vS1D_EENS_8epilogue10collective6detail29Sm90TmaWarpSpecializedAdapterINS1H_15DefaultEpilogueISK_SL_SL_NS1G_6thread17LinearCombinationISK_Li1EffLNS1L_9ScaleType4KindE0ELNS_15FloatRoundStyleE2ESK_EENS1_15EpilogueDefaultEEEEEvvEEEEvNT_6ParamsE:
[----:B------:R-:W0:Y:S01]  /*0000*/  LDC R1, c[0x0][0x28] ;  /* 0x00000a00ff017b82 */ /* 0x000e220000000800 */
[----:B------:R-:W1:Y:S01]  /*0010*/  S2R R98, SR_TID.X ;  /* 0x0000000000627919 */ /* 0x000e620000002100 */
[----:B------:R-:W-:Y:S01]  /*0020*/  ELECT P0, URZ, PT ;  /* 0x00000000003f782f */ /* 0x000fe20003800000 */
[----:B------:R-:W-:Y:S01]  /*0030*/  BSSY B0, `(.L_x_0) ;  /* 0x000000f000007945 */ /* 0x000fe20003800000 */
[--C-:B-1----:R-:W-:Y:S02]  /*0040*/  SHF.R.U32.HI R0, RZ, 0x5, R98.reuse ;  /* 0x00000005ff007819 */ /* 0x102fe40000011662 */
[----:B------:R-:W-:-:S03]  /*0050*/  SHF.R.U32.HI R6, RZ, 0x7, R98 ;  /* 0x00000007ff067819 */ /* 0x000fc60000011662 */
[----:B------:R-:W1:Y:S04]  /*0060*/  SHFL.IDX PT, R3, R0, RZ, 0x1f ;  /* 0x00001fff00037589 */ /* 0x000e6800000e0000 */
[----:B------:R2:W3:Y:S01]  /*0070*/  SHFL.IDX PT, R2, R6, RZ, 0x1f ;  /* 0x00001fff06027589 */ /* 0x0004e200000e0000 */
[----:B-1----:R-:W-:-:S13]  /*0080*/  ISETP.NE.OR P0, PT, R3, RZ, !P0 ;  /* 0x000000ff0300720c */ /* 0x002fda0004705670 */
[----:B0-23--:R-:W-:Y:S05]  /*0090*/  @P0 BRA `(.L_x_1) ;  /* 0x0000000000200947 */ /* 0x00dfea0003800000 */
[----:B------:R-:W-:Y:S02]  /*00a0*/  ULDC.64 UR4, c[0x0][0x198] ;  /* 0x0000660000047ab9 */ /* 0x000fe40000000a00 */
[----:B------:R-:W-:Y:S02]  /*00b0*/  UIADD3 UR6, UP0, UR4, 0xf0, URZ ;  /* 0x000000f004067890 */ /* 0x000fe4000ff1e03f */
[----:B------:R-:W-:Y:S02]  /*00c0*/  UIADD3 UR4, UP1, UR4, 0x1f0, URZ ;  /* 0x000001f004047890 */ /* 0x000fe4000ff3e03f */
[----:B------:R-:W-:Y:S02]  /*00d0*/  UIADD3.X UR7, URZ, UR5, URZ, UP0, !UPT ;  /* 0x000000053f077290 */ /* 0x000fe400087fe43f */
[----:B------:R-:W-:-:S07]  /*00e0*/  UIADD3.X UR5, URZ, UR5, URZ, UP1, !UPT ;  /* 0x000000053f057290 */ /* 0x000fce0008ffe43f */
[----:B------:R0:W-:Y:S02]  /*00f0*/  UTMACCTL.PF [UR6] ;  /* 0x00000000060079b9 */ /* 0x0001e40008040000 */
[----:B------:R0:W-:Y:S02]  /*0100*/  UTMACCTL.PF [UR4] ;  /* 0x00000000040079b9 */ /* 0x0001e40008040000 */
[----:B0-----:R-:W-:Y:S01]  /*0110*/  NOP ;  /* 0x0000000000007918 */ /* 0x001fe20000000000 */
.L_x_1:
[----:B------:R-:W-:Y:S05]  /*0120*/  BSYNC B0 ;  /* 0x0000000000007941 */ /* 0x000fea0003800000 */
.L_x_0:
[----:B------:R-:W0:Y:S02]  /*0130*/  SHFL.IDX PT, R5, R0, RZ, 0x1f ;  /* 0x00001fff00057589 */ /* 0x000e2400000e0000 */
[----:B0-----:R-:W-:-:S13]  /*0140*/  ISETP.NE.AND P0, PT, R5, RZ, PT ;  /* 0x000000ff0500720c */ /* 0x001fda0003f05270 */
[----:B------:R-:W-:Y:S05]  /*0150*/  @P0 BRA `(.L_x_2) ;  /* 0x0000000000480947 */ /* 0x000fea0003800000 */
[----:B------:R-:W0:Y:S01]  /*0160*/  S2UR UR8, SR_CgaCtaId ;  /* 0x00000000000879c3 */ /* 0x000e220000008800 */
[----:B------:R-:W-:Y:S01]  /*0170*/  UMOV UR4, 0x400 ;  /* 0x0000040000047882 */ /* 0x000fe20000000000 */
[----:B------:R-:W-:Y:S01]  /*0180*/  UMOV UR5, 0x1 ;  /* 0x0000000100057882 */ /* 0x000fe20000000000 */
[----:B------:R-:W-:Y:S01]  /*0190*/  UMOV UR6, 0x4 ;  /* 0x0000000400067882 */ /* 0x000fe20000000000 */
[----:B------:R-:W-:Y:S01]  /*01a0*/  ELECT P0, URZ, PT ;  /* 0x00000000003f782f */ /* 0x000fe20003800000 */
[----:B------:R-:W-:-:S04]  /*01b0*/  UIADD3 UR6, -UR6, 0x100000, URZ ;  /* 0x0010000006067890 */ /* 0x000fc8000fffe13f */
[----:B------:R-:W-:Y:S02]  /*01c0*/  USHF.L.U32 UR7, UR6, 0xb, URZ ;  /* 0x0000000b06077899 */ /* 0x000fe4000800063f */
[----:B------:R-:W-:Y:S02]  /*01d0*/  USHF.L.U32 UR6, UR6, 0x1, URZ ;  /* 0x0000000106067899 */ /* 0x000fe4000800063f */
[----:B0-----:R-:W-:Y:S02]  /*01e0*/  ULEA UR8, UR8, UR4, 0x18 ;  /* 0x0000000408087291 */ /* 0x001fe4000f8ec03f */
[----:B------:R-:W-:-:S04]  /*01f0*/  UIADD3 UR4, -UR5, 0x100000, URZ ;  /* 0x0010000005047890 */ /* 0x000fc8000fffe13f */
[----:B------:R-:W-:Y:S02]  /*0200*/  USHF.L.U32 UR5, UR4, 0xb, URZ ;  /* 0x0000000b04057899 */ /* 0x000fe4000800063f */
[----:B------:R-:W-:Y:S01]  /*0210*/  USHF.L.U32 UR4, UR4, 0x1, URZ ;  /* 0x0000000104047899 */ /* 0x000fe2000800063f */
[----:B------:R-:W0:Y:S11]  /*0220*/  FENCE.VIEW.ASYNC.S ;  /* 0x00000000000073c6 */ /* 0x000e360000000000 */
[----:B0-----:R0:W1:Y:S01]  /*0230*/  SYNCS.EXCH.64 URZ, [UR8], UR4 ;  /* 0x00000004083f75b2 */ /* 0x0010620008000100 */
[----:B------:R0:W2:Y:S01]  /*0240*/  SYNCS.EXCH.64 URZ, [UR8+0x10], UR6 ;  /* 0x00001006083f75b2 */ /* 0x0000a20008000100 */
[----:B------:R0:W3:Y:S01]  /*0250*/  SYNCS.EXCH.64 URZ, [UR8+0x8], UR4 ;  /* 0x00000804083f75b2 */ /* 0x0000e20008000100 */
[----:B------:R0:W4:Y:S01]  /*0260*/  SYNCS.EXCH.64 URZ, [UR8+0x18], UR6 ;  /* 0x00001806083f75b2 */ /* 0x0001220008000100 */
[----:B------:R-:W-:Y:S01]  /*0270*/  NOP ;  /* 0x0000000000007918 */ /* 0x000fe20000000000 */
.L_x_2:
[----:B------:R-:W-:Y:S01]  /*0280*/  SHF.R.S32.HI R7, RZ, 0x1f, R98 ;  /* 0x0000001fff077819 */ /* 0x000fe20000011462 */
[----:B------:R-:W5:Y:S01]  /*0290*/  SHFL.IDX PT, R0, R0, RZ, 0x1f ;  /* 0x00001fff00007589 */ /* 0x000f6200000e0000 */
[----:B0-----:R-:W0:Y:S01]  /*02a0*/  S2UR UR8, SR_CTAID.X ;  /* 0x00000000000879c3 */ /* 0x001e220000002500 */
[----:B------:R-:W-:Y:S02]  /*02b0*/  ELECT P0, URZ, PT ;  /* 0x00000000003f782f */ /* 0x000fe40003800000 */
[----:B------:R-:W-:Y:S01]  /*02c0*/  LEA.HI R7, R7, R98, RZ, 0x7 ;  /* 0x0000006207077211 */ /* 0x000fe200078f38ff */
[----:B------:R-:W1:Y:S01]  /*02d0*/  S2R R4, SR_CTAID.Y ;  /* 0x0000000000047919 */ /* 0x000e620000002600 */
[----:B------:R-:W-:Y:S01]  /*02e0*/  SHF.R.S32.HI R10, RZ, 0x1f, R5 ;  /* 0x0000001fff0a7819 */ /* 0x000fe20000011405 */
[----:B------:R-:W-:Y:S01]  /*02f0*/  ULDC UR4, c[0x0][0x150] ;  /* 0x0000540000047ab9 */ /* 0x000fe20000000800 */
[----:B------:R-:W-:Y:S01]  /*0300*/  LOP3.LUT R7, R7, 0xffffff80, RZ, 0xc0, !PT ;  /* 0xffffff8007077812 */ /* 0x000fe200078ec0ff */
[----:B------:R-:W-:Y:S01]  /*0310*/  NOP ;  /* 0x0000000000007918 */ /* 0x000fe20000000000 */
[----:B------:R-:W-:Y:S01]  /*0320*/  LEA.HI R10, R10, R5, RZ, 0x2 ;  /* 0x000000050a0a7211 */ /* 0x000fe200078f10ff */
[----:B------:R-:W2:Y:S01]  /*0330*/  LDC R12, c[0x0][0x144] ;  /* 0x00005100ff0c7b82 */ /* 0x000ea20000000800 */
[----:B------:R-:W-:Y:S01]  /*0340*/  IMAD.MOV.U32 R19, RZ, RZ, 0x1 ;  /* 0x00000001ff137424 */ /* 0x000fe200078e00ff */
[----:B------:R-:W-:Y:S01]  /*0350*/  NOP ;  /* 0x0000000000007918 */ /* 0x000fe20000000000 */
[----:B------:R-:W-:Y:S01]  /*0360*/  IMAD.IADD R8, R98, 0x1, -R7 ;  /* 0x0000000162087824 */ /* 0x000fe200078e0a07 */
[----:B------:R-:W-:-:S02]  /*0370*/  LOP3.LUT R10, R10, 0x3ffffffc, RZ, 0xc0, !PT ;  /* 0x3ffffffc0a0a7812 */ /* 0x000fc400078ec0ff */
[----:B------:R-:W-:Y:S02]  /*0380*/  ISETP.NE.AND P3, PT, R2, RZ, PT ;  /* 0x000000ff0200720c */ /* 0x000fe40003f65270 */
[----:B------:R-:W-:Y:S01]  /*0390*/  SHF.R.S32.HI R7, RZ, 0x1f, R8 ;  /* 0x0000001fff077819 */ /* 0x000fe20000011408 */
[----:B------:R-:W-:Y:S01]  /*03a0*/  IMAD.IADD R10, R5, 0x1, -R10 ;  /* 0x00000001050a7824 */ /* 0x000fe200078e0a0a */
[----:B------:R-:W3:Y:S02]  /*03b0*/  LDC R14, c[0x0][0x140] ;  /* 0x00005000ff0e7b82 */ /* 0x000ee40000000800 */
[----:B------:R-:W-:Y:S02]  /*03c0*/  LEA.HI R7, R7, R8, RZ, 0x3 ;  /* 0x0000000807077211 */ /* 0x000fe400078f18ff */
[----:B-----5:R-:W-:Y:S02]  /*03d0*/  ISETP.NE.OR P0, PT, R0, RZ, !P0 ;  /* 0x000000ff0000720c */ /* 0x020fe40004705670 */
[----:B------:R-:W-:-:S02]  /*03e0*/  SHF.R.S32.HI R0, RZ, 0x3, R7 ;  /* 0x00000003ff007819 */ /* 0x000fc40000011407 */
[----:B0-----:R-:W-:Y:S02]  /*03f0*/  I2FP.F32.U32 R9, UR8 ;  /* 0x0000000800097c45 */ /* 0x001fe40008201000 */
[----:B------:R-:W-:-:S03]  /*0400*/  SHF.R.S32.HI R7, RZ, 0x1f, R7 ;  /* 0x0000001fff077819 */ /* 0x000fc60000011407 */
[----:B------:R-:W-:Y:S01]  /*0410*/  FMUL R11, R9, UR4 ;  /* 0x00000004090b7c20 */ /* 0x000fe20008400000 */
[----:B------:R-:W-:Y:S01]  /*0420*/  LEA.HI R7, R7, R0, RZ, 0x2 ;  /* 0x0000000007077211 */ /* 0x000fe200078f10ff */
[----:B------:R-:W-:Y:S01]  /*0430*/  ULDC UR4, c[0x0][0x154] ;  /* 0x0000550000047ab9 */ /* 0x000fe20000000800 */
[----:B-1----:R-:W-:Y:S01]  /*0440*/  I2FP.F32.U32 R13, R4 ;  /* 0x00000004000d7245 */ /* 0x002fe20000201000 */
[----:B------:R-:W-:Y:S01]  /*0450*/  VOTEU.ALL UP0, P0 ;  /* 0x00000000003f7886 */ /* 0x000fe20000000000 */
[----:B------:R-:W-:Y:S01]  /*0460*/  LOP3.LUT R7, R7, 0xfffffffc, RZ, 0xc0, !PT ;  /* 0xfffffffc07077812 */ /* 0x000fe200078ec0ff */
[----:B------:R-:W0:Y:S01]  /*0470*/  F2I.U32.TRUNC.NTZ R11, R11 ;  /* 0x0000000b000b7305 */ /* 0x000e22000020f000 */
[----:B------:R-:W1:Y:S01]  /*0480*/  LDC R9, c[0x0][0x148] ;  /* 0x00005200ff097b82 */ /* 0x000e620000000800 */
[----:B------:R-:W-:Y:S01]  /*0490*/  FMUL R13, R13, UR4 ;  /* 0x000000040d0d7c20 */ /* 0x000fe20008400000 */
[----:B------:R-:W-:Y:S01]  /*04a0*/  UMOV UR4, 0x20 ;  /* 0x0000002000047882 */ /* 0x000fe20000000000 */
[----:B------:R-:W-:Y:S01]  /*04b0*/  IMAD.IADD R7, R0, 0x1, -R7 ;  /* 0x0000000100077824 */ /* 0x000fe200078e0a07 */
[----:B------:R-:W-:Y:S01]  /*04c0*/  SHF.R.S32.HI R0, RZ, 0x1f, R3 ;  /* 0x0000001fff007819 */ /* 0x000fe20000011403 */
[----:B------:R-:W-:Y:S01]  /*04d0*/  @!UP0 UMOV UR6, 0x400 ;  /* 0x0000040000068882 */ /* 0x000fe20000000000 */
[----:B------:R-:W-:-:S04]  /*04e0*/  @!UP0 UIADD3 UR4, -UR4, 0x100000, URZ ;  /* 0x0010000004048890 */ /* 0x000fc8000fffe13f */
[----:B------:R-:W-:Y:S02]  /*04f0*/  @!UP0 USHF.L.U32 UR5, UR4, 0xb, URZ ;  /* 0x0000000b04058899 */ /* 0x000fe4000800063f */
[----:B------:R-:W-:Y:S01]  /*0500*/  @!UP0 USHF.L.U32 UR4, UR4, 0x1, URZ ;  /* 0x0000000104048899 */ /* 0x000fe2000800063f */
[----:B------:R-:W-:Y:S01]  /*0510*/  IMAD R10, R10, 0x4, R7 ;  /* 0x000000040a0a7824 */ /* 0x000fe200078e0207 */
[----:B------:R-:W5:Y:S01]  /*0520*/  @!UP0 S2UR UR7, SR_CgaCtaId ;  /* 0x00000000000789c3 */ /* 0x000f620000008800 */
[----:B------:R-:W4:Y:S01]  /*0530*/  F2I.U32.TRUNC.NTZ R13, R13 ;  /* 0x0000000d000d7305 */ /* 0x000f22000020f000 */
[----:B------:R-:W-:Y:S01]  /*0540*/  LEA.HI R0, R0, R3, RZ, 0x2 ;  /* 0x0000000300007211 */ /* 0x000fe200078f10ff */
[----:B------:R-:W-:Y:S01]  /*0550*/  VOTEU.ALL UP1, P0 ;  /* 0x00000000003f7886 */ /* 0x000fe20000020000 */
[----:B------:R-:W-:Y:S01]  /*0560*/  LEA.HI R7, R10, R10, RZ, 0x1 ;  /* 0x0000000a0a077211 */ /* 0x000fe200078f08ff */
[----:B0-----:R-:W-:Y:S01]  /*0570*/  IMAD.MOV R15, RZ, RZ, -R11 ;  /* 0x000000ffff0f7224 */ /* 0x001fe200078e0a0b */
[----:B------:R-:W-:-:S02]  /*0580*/  LOP3.LUT R0, R0, 0xfffffffc, RZ, 0xc0, !PT ;  /* 0xfffffffc00007812 */ /* 0x000fc400078ec0ff */
[----:B------:R-:W-:Y:S01]  /*0590*/  LOP3.LUT R11, R7, 0xfffffffe, RZ, 0xc0, !PT ;  /* 0xfffffffe070b7812 */ /* 0x000fe200078ec0ff */
[----:B--2---:R-:W-:Y:S01]  /*05a0*/  IMAD R7, R12, R15, UR8 ;  /* 0x000000080c077e24 */ /* 0x004fe2000f8e020f */
[----:B---3--:R-:W-:Y:S01]  /*05b0*/  ISETP.EQ.U32.AND P2, PT, R14, 0x1, PT ;  /* 0x000000010e00780c */ /* 0x008fe20003f42070 */
[----:B------:R-:W-:Y:S02]  /*05c0*/  IMAD.IADD R3, R3, 0x1, -R0 ;  /* 0x0000000103037824 */ /* 0x000fe400078e0a00 */
[C---:B------:R-:W-:Y:S02]  /*05d0*/  IMAD.IADD R12, R10.reuse, 0x1, -R11 ;  /* 0x000000010a0c7824 */ /* 0x040fe400078e0a0b */
[----:B------:R-:W-:Y:S01]  /*05e0*/  IMAD.SHL.U32 R11, R10, 0x4, RZ ;  /* 0x000000040a0b7824 */ /* 0x000fe200078e00ff */
[----:B------:R-:W-:Y:S01]  /*05f0*/  ISETP.NE.AND P1, PT, R3, 0x3, PT ;  /* 0x000000030300780c */ /* 0x000fe20003f25270 */
[----:B----4-:R-:W-:Y:S01]  /*0600*/  IMAD.MOV R24, RZ, RZ, -R13 ;  /* 0x000000ffff187224 */ /* 0x010fe200078e0a0d */
[----:B------:R-:W-:-:S02]  /*0610*/  ISETP.NE.AND P4, PT, R12, R7, PT ;  /* 0x000000070c00720c */ /* 0x000fc40003f85270 */
[----:B------:R-:W-:Y:S01]  /*0620*/  LOP3.LUT R22, R10, 0xc, R11, 0x78, !PT ;  /* 0x0000000c0a167812 */ /* 0x000fe200078e780b */
[----:B-1----:R-:W-:Y:S01]  /*0630*/  IMAD R11, R9, R24, R4 ;  /* 0x00000018090b7224 */ /* 0x002fe200078e0204 */
[----:B------:R-:W-:Y:S01]  /*0640*/  ISETP.EQ.OR P1, PT, R3, RZ, !P1 ;  /* 0x000000ff0300720c */ /* 0x000fe20004f22670 */
[----:B-----5:R-:W-:Y:S01]  /*0650*/  @!UP0 ULEA UR6, UR7, UR6, 0x18 ;  /* 0x0000000607068291 */ /* 0x020fe2000f8ec03f */
[----:B------:R-:W-:Y:S01]  /*0660*/  VOTEU.ALL UP0, P0 ;  /* 0x00000000003f7886 */ /* 0x000fe20000000000 */
[----:B------:R-:W-:Y:S01]  /*0670*/  LOP3.LUT P0, RZ, R8, 0x7, RZ, 0xc0, !PT ;  /* 0x0000000708ff7812 */ /* 0x000fe2000780c0ff */
[C---:B------:R-:W-:Y:S01]  /*0680*/  VIADD R8, R2.reuse, 0xffffffff ;  /* 0xffffffff02087836 */ /* 0x040fe20000000000 */
[----:B------:R-:W-:Y:S02]  /*0690*/  ISETP.EQ.AND P1, PT, R2, RZ, P1 ;  /* 0x000000ff0200720c */ /* 0x000fe40000f22270 */
[C---:B------:R-:W-:Y:S02]  /*06a0*/  ISETP.LT.U32.AND P0, PT, R22.reuse, 0x2, !P0 ;  /* 0x000000021600780c */ /* 0x040fe40004701070 */
[----:B------:R-:W-:-:S02]  /*06b0*/  @P4 LEA.HI R0, R22, R22, RZ, 0x1 ;  /* 0x0000001616004211 */ /* 0x000fc400078f08ff */
[----:B------:R-:W-:Y:S01]  /*06c0*/  ISETP.GE.U32.AND P6, PT, R8, 0x2, PT ;  /* 0x000000020800780c */ /* 0x000fe20003fc6070 */
[----:B------:R-:W0:Y:S02]  /*06d0*/  FENCE.VIEW.ASYNC.S ;  /* 0x00000000000073c6 */ /* 0x000e240000000000 */
[----:B0-----:R0:W1:Y:S01]  /*06e0*/  @!UP0 SYNCS.EXCH.64 URZ, [UR6+0x30], UR4 ;  /* 0x00003004063f85b2 */ /* 0x0010620008000100 */
[----:B------:R-:W-:Y:S02]  /*06f0*/  @P4 SHF.R.S32.HI R0, RZ, 0x1, R0 ;  /* 0x00000001ff004819 */ /* 0x000fe40000011400 */
[----:B------:R-:W-:Y:S02]  /*0700*/  SEL R18, RZ, 0x1, !P1 ;  /* 0x00000001ff127807 */ /* 0x000fe40004800000 */
[----:B------:R-:W-:Y:S02]  /*0710*/  @P4 ISETP.NE.AND P5, PT, R0, R11, PT ;  /* 0x0000000b0000420c */ /* 0x000fe40003fa5270 */
[----:B------:R-:W-:-:S02]  /*0720*/  SEL R0, RZ, 0x1, !P0 ;  /* 0x00000001ff007807 */ /* 0x000fc40004000000 */
[----:B------:R-:W-:Y:S02]  /*0730*/  @P4 SEL R19, RZ, 0x1, P5 ;  /* 0x00000001ff134807 */ /* 0x000fe40002800000 */
[----:B------:R-:W-:Y:S02]  /*0740*/  SEL R18, R18, 0x2, P6 ;  /* 0x0000000212127807 */ /* 0x000fe40003000000 */
[----:B------:R-:W-:Y:S02]  /*0750*/  LOP3.LUT R19, R19, R0, RZ, 0xc0, !PT ;  /* 0x0000000013137212 */ /* 0x000fe400078ec0ff */
[----:B------:R-:W-:Y:S01]  /*0760*/  LOP3.LUT R0, R98, 0x7f, RZ, 0xc0, !PT ;  /* 0x0000007f62007812 */ /* 0x000fe200078ec0ff */
[----:B------:R0:W2:Y:S01]  /*0770*/  @!UP1 SYNCS.EXCH.64 URZ, [UR6+0x38], UR4 ;  /* 0x00003804063f95b2 */ /* 0x0000a20008000100 */
[----:B------:R-:W-:Y:S01]  /*0780*/  NOP ;  /* 0x0000000000007918 */ /* 0x000fe20000000000 */
[----:B------:R-:W-:Y:S05]  /*0790*/  @!P2 BRA `(.L_x_3) ;  /* 0x000000000008a947 */ /* 0x000fea0003800000 */
[----:B-12---:R-:W-:Y:S01]  /*07a0*/  UCGABAR_ARV ;  /* 0x00000000000079c7 */ /* 0x006fe20008000000 */
[----:B------:R-:W-:Y:S05]  /*07b0*/  BRA `(.L_x_4) ;  /* 0x0000000000047947 */ /* 0x000fea0003800000 */
.L_x_3:
[----:B-12---:R-:W-:Y:S01]  /*07c0*/  NOP ;  /* 0x0000000000007918 */ /* 0x006fe20000000000 */
.L_x_4:
[----:B------:R-:W1:Y:S01]  /*07d0*/  LDC R2, c[0x0][0x65c] ;  /* 0x00019700ff027b82 */ /* 0x000e620000000800 */
[----:B------:R-:W-:Y:S01]  /*07e0*/  LOP3.LUT R5, R5, 0xfffff7ff, RZ, 0xc0, !PT ;  /* 0xfffff7ff05057812 */ /* 0x000fe200078ec0ff */
[----:B------:R-:W-:Y:S02]  /*07f0*/  IMAD.U32 R10, RZ, RZ, UR8 ;  /* 0x00000008ff0a7e24 */ /* 0x000fe4000f8e00ff */
[----:B------:R-:W-:Y:S01]  /*0800*/  IMAD.MOV.U32 R11, RZ, RZ, RZ ;  /* 0x000000ffff0b7224 */ /* 0x000fe200078e00ff */
[----:B-1----:R-:W-:-:S13]  /*0810*/  ISETP.NE.AND P1, PT, R2, 0x1, PT ;  /* 0x000000010200780c */ /* 0x002fda0003f25270 */
[----:B------:R-:W1:Y:S01]  /*0820*/  @P1 LDC R17, c[0x0][0x10] ;  /* 0x00000400ff111b82 */ /* 0x000e620000000800 */
[----:B------:R-:W-:Y:S01]  /*0830*/  @P1 LOP3.LUT R5, R5, 0x800, RZ, 0xfc, !PT ;  /* 0x0000080005051812 */ /* 0x000fe200078efcff */
[----:B------:R-:W-:Y:S02]  /*0840*/  @P1 IMAD.MOV.U32 R5, RZ, RZ, RZ ;  /* 0x000000ffff051224 */ /* 0x000fe400078e00ff */
[----:B------:R-:W-:-:S04]  /*0850*/  @P1 IMAD.MOV.U32 R15, RZ, RZ, RZ ;  /* 0x000000ffff0f1224 */ /* 0x000fc800078e00ff */
[----:B------:R-:W2:Y:S01]  /*0860*/  @!P1 LDC R13, c[0x0][0xc] ;  /* 0x00000300ff0d9b82 */ /* 0x000ea20000000800 */
[----:B0-----:R-:W-:Y:S01]  /*0870*/  ULDC UR4, c[0x0][0xc] ;  /* 0x0000030000047ab9 */ /* 0x001fe20000000800 */
[----:B------:R-:W-:Y:S01]  /*0880*/  ULDC UR5, c[0x0][0x10] ;  /* 0x0000040000057ab9 */ /* 0x000fe20000000800 */
[----:B------:R-:W-:Y:S01]  /*0890*/  ULDC UR6, c[0x0][0x14] ;  /* 0x0000050000067ab9 */ /* 0x000fe20000000800 */
[----:B------:R-:W-:-:S04]  /*08a0*/  UIMAD.WIDE.U32 UR4, UR4, UR5, URZ ;  /* 0x00000005040472a5 */ /* 0x000fc8000f8e003f */
[----:B------:R-:W-:Y:S02]  /*08b0*/  UIMAD.WIDE.U32 UR38, UR4, UR6, URZ ;  /* 0x00000006042672a5 */ /* 0x000fe4000f8e003f */
[----:B------:R-:W-:-:S04]  /*08c0*/  UIMAD UR41, UR5, UR6, URZ ;  /* 0x00000006052972a4 */ /* 0x000fc8000f8e023f */
[----:B------:R-:W-:Y:S01]  /*08d0*/  UIADD3 UR41, UR39, UR41, URZ ;  /* 0x0000002927297290 */ /* 0x000fe2000fffe03f */
[----:B-1----:R-:W-:-:S04]  /*08e0*/  @P1 IMAD.WIDE.U32 R16, R17, UR8, R4 ;  /* 0x0000000811101c25 */ /* 0x002fc8000f8e0004 */
[----:B------:R-:W-:Y:S02]  /*08f0*/  @P1 IMAD.IADD R17, R17, 0x1, R15 ;  /* 0x0000000111111824 */ /* 0x000fe400078e020f */
[----:B--2---:R-:W-:-:S04]  /*0900*/  @!P1 IMAD.WIDE.U32 R10, R4, R13, R10 ;  /* 0x0000000d040a9225 */ /* 0x004fc800078e000a */
[----:B------:R-:W-:Y:S02]  /*0910*/  @!P1 IMAD.MOV.U32 R16, RZ, RZ, R10 ;  /* 0x000000ffff109224 */ /* 0x000fe400078e000a */
[----:B------:R-:W-:Y:S01]  /*0920*/  @!P1 IMAD.MOV.U32 R17, RZ, RZ, R11 ;  /* 0x000000ffff119224 */ /* 0x000fe200078e000b */
[----:B------:R-:W-:Y:S06]  /*0930*/  @!P2 BRA `(.L_x_5) ;  /* 0x00000000000ca947 */ /* 0x000fec0003800000 */
[----:B------:R-:W-:Y:S01]  /*0940*/  UCGABAR_WAIT ;  /* 0x0000000000007dc7 */ /* 0x000fe20008000000 */
[----:B------:R-:W-:Y:S01]  /*0950*/  CCTL.IVALL ;  /* 0x00000000ff00798f */ /* 0x000fe20002000000 */
[----:B------:R-:W-:Y:S05]  /*0960*/  BRA `(.L_x_6) ;  /* 0x0000000000047947 */ /* 0x000fea0003800000 */
.L_x_5:
[----:B------:R-:W-:Y:S06]  /*0970*/  BAR.SYNC.DEFER_BLOCKING 0x0 ;  /* 0x0000000000007b1d */ /* 0x000fec0000010000 */
.L_x_6:
[----:B------:R-:W-:Y:S05]  /*0980*/  @!P3 BRA `(.L_x_7) ;  /* 0x000000700084b947 */ /* 0x000fea0003800000 */
[----:B------:R-:W-:-:S13]  /*0990*/  ISETP.GT.U32.AND P0, PT, R8, 0x1, PT ;  /* 0x000000010800780c */ /* 0x000fda0003f04070 */
[----:B------:R-:W-:Y:S05]  /*09a0*/  @P0 EXIT ;  /* 0x000000000000094d */ /* 0x000fea0003800000 */
[----:B------:R-:W-:Y:S01]  /*09b0*/  ULDC.64 UR4, c[0x0][0x650] ;  /* 0x0001940000047ab9 */ /* 0x000fe20000000a00 */
[----:B------:R-:W-:Y:S01]  /*09c0*/  PRMT R3, RZ, 0x7610, R3 ;  /* 0x00007610ff037816 */ /* 0x000fe20000000003 */
[----:B------:R-:W-:Y:S01]  /*09d0*/  IMAD.MOV.U32 R111, RZ, RZ, -0x1 ;  /* 0xffffffffff6f7424 */ /* 0x000fe200078e00ff */
[----:B------:R-:W-:Y:S01]  /*09e0*/  ISETP.GE.U32.AND P0, PT, R16, UR4, PT ;  /* 0x0000000410007c0c */ /* 0x000fe2000bf06070 */
[----:B------:R-:W-:Y:S02]  /*09f0*/  IMAD.MOV.U32 R103, RZ, RZ, -0x1 ;  /* 0xffffffffff677424 */ /* 0x000fe400078e00ff */
[----:B------:R-:W-:Y:S01]  /*0a00*/  IMAD.MOV.U32 R23, RZ, RZ, -0x1 ;  /* 0xffffffffff177424 */ /* 0x000fe200078e00ff */
[----:B------:R-:W-:-:S13]  /*0a10*/  ISETP.GE.U32.AND.EX P0, PT, R17, UR5, PT, P0 ;  /* 0x0000000511007c0c */ /* 0x000fda000bf06100 */
[----:B------:R-:W-:Y:S05]  /*0a20*/  @P0 BRA `(.L_x_8) ;  /* 0x00000004002c0947 */ /* 0x000fea0003800000 */
[----:B------:R-:W0:Y:S01]  /*0a30*/  LDC.64 R26, c[0x0][0x628] ;  /* 0x00018a00ff1a7b82 */ /* 0x000e220000000a00 */
[----:B------:R-:W-:Y:S02]  /*0a40*/  IMAD.MOV.U32 R10, RZ, RZ, R16 ;  /* 0x000000ffff0a7224 */ /* 0x000fe400078e0010 */
[----:B------:R-:W-:-:S05]  /*0a50*/  IMAD.MOV.U32 R11, RZ, RZ, R17 ;  /* 0x000000ffff0b7224 */ /* 0x000fca00078e0011 */
[----:B------:R-:W1:Y:S08]  /*0a60*/  LDC R8, c[0x0][0x630] ;  /* 0x00018c00ff087b82 */ /* 0x000e700000000800 */
[----:B------:R-:W2:Y:S01]  /*0a70*/  LDC.64 R28, c[0x0][0x620] ;  /* 0x00018800ff1c7b82 */ /* 0x000ea20000000a00 */
[----:B0-----:R-:W-:-:S04]  /*0a80*/  ISETP.NE.U32.AND P0, PT, R26, RZ, PT ;  /* 0x000000ff1a00720c */ /* 0x001fc80003f05070 */
[----:B------:R-:W-:-:S13]  /*0a90*/  ISETP.NE.AND.EX P0, PT, R27, RZ, PT, P0 ;  /* 0x000000ff1b00720c */ /* 0x000fda0003f05300 */
[----:B-12---:R-:W-:Y:S05]  /*0aa0*/  @!P0 BRA `(.L_x_9) ;  /* 0x0000000000288947 */ /* 0x006fea0003800000 */
[----:B------:R-:W0:Y:S02]  /*0ab0*/  LDC R3, c[0x0][0x634] ;  /* 0x00018d00ff037b82 */ /* 0x000e240000000800 */
[----:B0-----:R-:W-:-:S05]  /*0ac0*/  IADD3 R3, P0, R16, R3, RZ ;  /* 0x0000000310037210 */ /* 0x001fca0007f1e0ff */
[----:B------:R-:W-:-:S04]  /*0ad0*/  IMAD.X R21, RZ, RZ, R17, P0 ;  /* 0x000000ffff157224 */ /* 0x000fc800000e0611 */
[----:B------:R-:W-:-:S04]  /*0ae0*/  IMAD.WIDE.U32 R10, R21, R26, RZ ;  /* 0x0000001a150a7225 */ /* 0x000fc800078e00ff */
[----:B------:R-:W-:-:S04]  /*0af0*/  IMAD.WIDE.U32 R12, P0, R3, R27, R10 ;  /* 0x0000001b030c7225 */ /* 0x000fc8000780000a */
[----:B------:R-:W-:-:S04]  /*0b00*/  IMAD.WIDE.U32 R10, R3, R26, RZ ;  /* 0x0000001a030a7225 */ /* 0x000fc800078e00ff */
[----:B------:R-:W-:Y:S01]  /*0b10*/  IMAD.X R15, RZ, RZ, RZ, P0 ;  /* 0x000000ffff0f7224 */ /* 0x000fe200000e06ff */
[----:B------:R-:W-:Y:S01]  /*0b20*/  IADD3 RZ, P0, R11, R12, RZ ;  /* 0x0000000c0bff7210 */ /* 0x000fe20007f1e0ff */
[----:B------:R-:W-:-:S04]  /*0b30*/  IMAD.MOV.U32 R14, RZ, RZ, R13 ;  /* 0x000000ffff0e7224 */ /* 0x000fc800078e000d */
[----:B------:R-:W-:-:S08]  /*0b40*/  IMAD.WIDE.U32.X R10, R21, R27, R14, P0 ;  /* 0x0000001b150a7225 */ /* 0x000fd000000e040e */
.L_x_9:
[----:B------:R-:W0:Y:S01]  /*0b50*/  LDC.64 R32, c[0x0][0x640] ;  /* 0x00019000ff207b82 */ /* 0x000e220000000a00 */
[--C-:B------:R-:W-:Y:S01]  /*0b60*/  SHF.R.U64 R27, R10, R8, R11.reuse ;  /* 0x000000080a1b7219 */ /* 0x100fe2000000120b */
[----:B------:R-:W-:Y:S01]  /*0b70*/  IMAD R24, R9, R24, R4 ;  /* 0x0000001809187224 */ /* 0x000fe200078e0204 */
[----:B------:R-:W-:Y:S01]  /*0b80*/  SHF.R.U32.HI R3, RZ, R8, R11 ;  /* 0x00000008ff037219 */ /* 0x000fe2000001160b */
[----:B------:R-:W-:Y:S01]  /*0b90*/  IMAD.MOV.U32 R23, RZ, RZ, 0x1 ;  /* 0x00000001ff177424 */ /* 0x000fe200078e00ff */
[----:B------:R-:W-:-:S03]  /*0ba0*/  IADD3 R5, P0, RZ, -R27, RZ ;  /* 0x8000001bff057210 */ /* 0x000fc60007f1e0ff */
[----:B------:R-:W1:Y:S02]  /*0bb0*/  LDC R12, c[0x0][0x618] ;  /* 0x00018600ff0c7b82 */ /* 0x000e640000000800 */
[----:B------:R-:W-:Y:S02]  /*0bc0*/  IMAD.X R3, RZ, RZ, ~R3, P0 ;  /* 0x000000ffff037224 */ /* 0x000fe400000e0e03 */
[----:B------:R-:W-:-:S04]  /*0bd0*/  IMAD.WIDE.U32 R10, R5, R28, R16 ;  /* 0x0000001c050a7225 */ /* 0x000fc800078e0010 */
[----:B------:R-:W2:Y:S01]  /*0be0*/  LDC R20, c[0x0][0x608] ;  /* 0x00018200ff147b82 */ /* 0x000ea20000000800 */
[----:B------:R-:W-:Y:S02]  /*0bf0*/  IMAD R8, R3, R28, RZ ;  /* 0x0000001c03087224 */ /* 0x000fe400078e02ff */
[----:B------:R-:W-:Y:S02]  /*0c00*/  IMAD.MOV.U32 R3, RZ, RZ, -0x1 ;  /* 0xffffffffff037424 */ /* 0x000fe400078e00ff */
[----:B------:R-:W-:-:S03]  /*0c10*/  IMAD R5, R5, R29, R8 ;  /* 0x0000001d05057224 */ /* 0x000fc600078e0208 */
[----:B------:R-:W3:Y:S01]  /*0c20*/  LDC R30, c[0x0][0x658] ;  /* 0x00019600ff1e7b82 */ /* 0x000ee20000000800 */
[----:B------:R-:W-:Y:S01]  /*0c30*/  IMAD.IADD R5, R11, 0x1, R5 ;  /* 0x000000010b057824 */ /* 0x000fe200078e0205 */
[----:B0-----:R-:W-:-:S04]  /*0c40*/  ISETP.NE.U32.AND P0, PT, R32, RZ, PT ;  /* 0x000000ff2000720c */ /* 0x001fc80003f05070 */
[----:B------:R-:W-:Y:S02]  /*0c50*/  ISETP.NE.AND.EX P0, PT, R33, RZ, PT, P0 ;  /* 0x000000ff2100720c */ /* 0x000fe40003f05300 */
[----:B------:R-:W0:Y:S01]  /*0c60*/  LDC R26, c[0x0][0x600] ;  /* 0x00018000ff1a7b82 */ /* 0x000e220000000800 */
[-CC-:B-1----:R-:W-:Y:S02]  /*0c70*/  SHF.R.U64 R14, R10, R12.reuse, R5.reuse ;  /* 0x0000000c0a0e7219 */ /* 0x182fe40000001205 */
[----:B------:R-:W-:-:S05]  /*0c80*/  SHF.R.U32.HI R5, RZ, R12, R5 ;  /* 0x0000000cff057219 */ /* 0x000fca0000011605 */
[----:B------:R-:W1:Y:S01]  /*0c90*/  LDC R15, c[0x0][0x648] ;  /* 0x00019200ff0f7b82 */ /* 0x000e620000000800 */
[-CC-:B--2---:R-:W-:Y:S02]  /*0ca0*/  SHF.R.U64 R29, R14, R20.reuse, R5.reuse ;  /* 0x000000140e1d7219 */ /* 0x184fe40000001205 */
[----:B------:R-:W-:-:S05]  /*0cb0*/  SHF.R.U32.HI R5, RZ, R20, R5 ;  /* 0x00000014ff057219 */ /* 0x000fca0000011605 */
[----:B------:R-:W2:Y:S01]  /*0cc0*/  LDC R21, c[0x0][0x638] ;  /* 0x00018e00ff157b82 */ /* 0x000ea20000000800 */
[-CC-:B---3--:R-:W-:Y:S02]  /*0cd0*/  SHF.R.U64 R20, R29, R30.reuse, R5.reuse ;  /* 0x0000001e1d147219 */ /* 0x188fe40000001205 */
[-C--:B------:R-:W-:Y:S02]  /*0ce0*/  SHF.L.U32 R3, R3, R30.reuse, RZ ;  /* 0x0000001e03037219 */ /* 0x080fe400000006ff */
[----:B------:R-:W-:Y:S01]  /*0cf0*/  SHF.R.U32.HI R5, RZ, R30, R5 ;  /* 0x0000001eff057219 */ /* 0x000fe20000011605 */
[----:B------:R-:W-:Y:S01]  /*0d00*/  IMAD.MOV.U32 R4, RZ, RZ, R20 ;  /* 0x000000ffff047224 */ /* 0x000fe200078e0014 */
[----:B------:R-:W-:Y:S01]  /*0d10*/  LOP3.LUT R12, RZ, R3, RZ, 0x33, !PT ;  /* 0x00000003ff0c7212 */ /* 0x000fe200078e33ff */
[----:B------:R-:W3:Y:S01]  /*0d20*/  LDC R25, c[0x0][0x610] ;  /* 0x00018400ff197b82 */ /* 0x000ee20000000800 */
[----:B------:R-:W-:Y:S05]  /*0d30*/  @!P0 BRA `(.L_x_10) ;  /* 0x0000000000288947 */ /* 0x000fea0003800000 */
[----:B------:R-:W4:Y:S02]  /*0d40*/  LDC R3, c[0x0][0x64c] ;  /* 0x00019300ff037b82 */ /* 0x000f240000000800 */
[----:B----4-:R-:W-:-:S05]  /*0d50*/  IADD3 R3, P0, R20, R3, RZ ;  /* 0x0000000314037210 */ /* 0x010fca0007f1e0ff */
        /* <DEDUP_REMOVED lines=8> */
.L_x_10:
[----:B-1----:R-:W-:Y:S01]  /*0de0*/  SHF.R.U64 R4, R4, R15, R5 ;  /* 0x0000000f04047219 */ /* 0x002fe20000001205 */
[----:B0-----:R-:W-:Y:S01]  /*0df0*/  VIADD R5, R26, 0xffffffff ;  /* 0xffffffff1a057836 */ /* 0x001fe20000000000 */
[----:B------:R-:W-:Y:S01]  /*0e00*/  SHF.L.U32 R3, R23, R30, RZ ;  /* 0x0000001e17037219 */ /* 0x000fe200000006ff */
[----:B------:R-:W-:Y:S01]  /*0e10*/  IMAD.MOV.U32 R23, RZ, RZ, R27 ;  /* 0x000000ffff177224 */ /* 0x000fe200078e001b */
[----:B------:R-:W-:Y:S01]  /*0e20*/  LOP3.LUT R12, R29, R12, RZ, 0xc0, !PT ;  /* 0x0000000c1d0c7212 */ /* 0x000fe200078ec0ff */
[----:B------:R-:W-:Y:S01]  /*0e30*/  IMAD.MOV R8, RZ, RZ, -R4 ;  /* 0x000000ffff087224 */ /* 0x000fe200078e0a04 */
[----:B------:R-:W-:-:S03]  /*0e40*/  SEL R7, R7, R24, !P1 ;  /* 0x0000001807077207 */ /* 0x000fc60004800000 */
[----:B------:R-:W-:Y:S01]  /*0e50*/  IMAD R12, R3, R4, R12 ;  /* 0x00000004030c7224 */ /* 0x000fe200078e020c */
[----:B------:R-:W-:Y:S01]  /*0e60*/  LOP3.LUT R4, R14, R5, RZ, 0xc0, !PT ;  /* 0x000000050e047212 */ /* 0x000fe200078ec0ff */
[----:B--2---:R-:W-:Y:S02]  /*0e70*/  IMAD R3, R8, R21, R20 ;  /* 0x0000001508037224 */ /* 0x004fe400078e0214 */
[----:B---3--:R-:W-:Y:S02]  /*0e80*/  IMAD R7, R12, R25, R7 ;  /* 0x000000190c077224 */ /* 0x008fe400078e0207 */
[----:B------:R-:W-:Y:S02]  /*0e90*/  IMAD.MOV.U32 R5, RZ, RZ, 0x1 ;  /* 0x00000001ff057424 */ /* 0x000fe400078e00ff */
[----:B------:R-:W-:-:S03]  /*0ea0*/  IMAD R4, R3, R26, R4 ;  /* 0x0000001a03047224 */ /* 0x000fc600078e0204 */
[----:B------:R-:W-:Y:S02]  /*0eb0*/  PRMT R3, R5, 0x7610, R3 ;  /* 0x0000761005037816 */ /* 0x000fe40000000003 */
[----:B------:R-:W-:Y:S02]  /*0ec0*/  SEL R103, R4, R7, !P1 ;  /* 0x0000000704677207 */ /* 0x000fe40004800000 */
[----:B------:R-:W-:-:S07]  /*0ed0*/  SEL R111, R7, R4, !P1 ;  /* 0x00000004076f7207 */ /* 0x000fce0004800000 */
.L_x_8:
[----:B------:R-:W-:-:S08]  /*0ee0*/  NOP ;  /* 0x0000000000007918 */ /* 0x000fd00000000000 */
[----:B------:R-:W0:Y:S02]  /*0ef0*/  USETMAXREG.TRY_ALLOC.CTAPOOL UP0, 0xe8 ;  /* 0x000000e8000079c8 */ /* 0x000e240008000600 */
[----:B0-----:R-:W-:-:S13]  /*0f00*/  PLOP3.LUT P0, PT, PT, PT, UP0, 0x80, 0x0 ;  /* 0x000000000000781c */ /* 0x001fda0003f0f008 */
[----:B------:R-:W-:Y:S05]  /*0f10*/  @!P0 BRA `(.L_x_8) ;  /* 0xfffffffc00f08947 */ /* 0x000fea000383ffff */
[----:B------:R-:W-:Y:S01]  /*0f20*/  ULDC.64 UR4, c[0x0][0x598] ;  /* 0x0001660000047ab9 */ /* 0x000fe20000000a00 */
[----:B------:R-:W-:Y:S01]  /*0f30*/  ULDC.64 UR36, c[0x0][0x208] ;  /* 0x0000820000247ab9 */ /* 0x000fe20000000a00 */
[----:B------:R-:W-:-:S04]  /*0f40*/  ISETP.NE.U32.AND P0, PT, RZ, UR4, PT ;  /* 0x00000004ff007c0c */ /* 0x000fc8000bf05070 */
[----:B------:R-:W-:-:S13]  /*0f50*/  ISETP.NE.AND.EX P0, PT, RZ, UR5, PT, P0 ;  /* 0x00000005ff007c0c */ /* 0x000fda000bf05300 */
[----:B------:R-:W-:Y:S05]  /*0f60*/  @!P0 BRA `(.L_x_11) ;  /* 0x00000000001c8947 */ /* 0x000fea0003800000 */
[----:B------:R-:W0:Y:S02]  /*0f70*/  LDC.64 R4, c[0x0][0x598] ;  /* 0x00016600ff047b82 */ /* 0x000e240000000a00 */
[----:B0-----:R-:W2:Y:S02]  /*0f80*/  LDG.E.64 R4, desc[UR36][R4.64] ;  /* 0x0000002404047981 */ /* 0x001ea4000c1e1b00 */
[----:B--2---:R-:W-:-:S04]  /*0f90*/  ISETP.NE.U32.AND P0, PT, R4, RZ, PT ;  /* 0x000000ff0400720c */ /* 0x004fc80003f05070 */
[----:B------:R-:W-:-:S13]  /*0fa0*/  ISETP.NE.AND.EX P0, PT, R5, RZ, PT, P0 ;  /* 0x000000ff0500720c */ /* 0x000fda0003f05300 */
[----:B------:R-:W-:Y:S05]  /*0fb0*/  @!P0 BRA `(.L_x_11) ;  /* 0x0000000000088947 */ /* 0x000fea0003800000 */
[----:B------:R0:W5:Y:S01]  /*0fc0*/  LD.E R90, desc[UR36][R4.64] ;  /* 0x00000024045a7980 */ /* 0x000162000c101900 */
[----:B------:R-:W-:Y:S05]  /*0fd0*/  BRA `(.L_x_12) ;  /* 0x0000000000247947 */ /* 0x000fea0003800000 */
.L_x_11:
[----:B------:R-:W-:Y:S02]  /*0fe0*/  ULDC.64 UR4, c[0x0][0x588] ;  /* 0x0001620000047ab9 */ /* 0x000fe40000000a00 */
[----:B------:R-:W-:-:S04]  /*0ff0*/  ISETP.NE.U32.AND P0, PT, RZ, UR4, PT ;  /* 0x00000004ff007c0c */ /* 0x000fc8000bf05070 */
[----:B------:R-:W-:-:S13]  /*1000*/  ISETP.NE.AND.EX P0, PT, RZ, UR5, PT, P0 ;  /* 0x00000005ff007c0c */ /* 0x000fda000bf05300 */
[----:B------:R-:W-:Y:S05]  /*1010*/  @!P0 BRA `(.L_x_13) ;  /* 0x00000000000c8947 */ /* 0x000fea0003800000 */
[----:B------:R-:W0:Y:S02]  /*1020*/  LDC.64 R90, c[0x0][0x588] ;  /* 0x00016200ff5a7b82 */ /* 0x000e240000000a00 */
[----:B0-----:R1:W5:Y:S01]  /*1030*/  LDG.E R90, desc[UR36][R90.64] ;  /* 0x000000245a5a7981 */ /* 0x001362000c1e1900 */
[----:B------:R-:W-:Y:S05]  /*1040*/  BRA `(.L_x_12) ;  /* 0x0000000000087947 */ /* 0x000fea0003800000 */
.L_x_13:
[----:B------:R-:W-:Y:S02]  /*1050*/  ULDC UR4, c[0x0][0x580] ;  /* 0x0001600000047ab9 */ /* 0x000fe40000000800 */
[----:B------:R-:W-:-:S07]  /*1060*/  IMAD.U32 R90, RZ, RZ, UR4 ;  /* 0x00000004ff5a7e24 */ /* 0x000fce000f8e00ff */
.L_x_12:
[----:B------:R-:W-:Y:S02]  /*1070*/  ULDC.64 UR4, c[0x0][0x5a0] ;  /* 0x0001680000047ab9 */ /* 0x000fe40000000a00 */
[----:B------:R-:W-:-:S04]  /*1080*/  ISETP.NE.U32.AND P0, PT, RZ, UR4, PT ;  /* 0x00000004ff007c0c */ /* 0x000fc8000bf05070 */
[----:B------:R-:W-:-:S13]  /*1090*/  ISETP.NE.AND.EX P0, PT, RZ, UR5, PT, P0 ;  /* 0x00000005ff007c0c */ /* 0x000fda000bf05300 */
[----:B------:R-:W-:Y:S05]  /*10a0*/  @!P0 BRA `(.L_x_14) ;  /* 0x00000000001c8947 */ /* 0x000fea0003800000 */
[----:B0-----:R-:W0:Y:S02]  /*10b0*/  LDC.64 R4, c[0x0][0x5a0] ;  /* 0x00016800ff047b82 */ /* 0x001e240000000a00 */
[----:B0-----:R-:W2:Y:S02]  /*10c0*/  LDG.E.64 R4, desc[UR36][R4.64] ;  /* 0x0000002404047981 */ /* 0x001ea4000c1e1b00 */
[----:B--2---:R-:W-:-:S04]  /*10d0*/  ISETP.NE.U32.AND P0, PT, R4, RZ, PT ;  /* 0x000000ff0400720c */ /* 0x004fc80003f05070 */
[----:B------:R-:W-:-:S13]  /*10e0*/  ISETP.NE.AND.EX P0, PT, R5, RZ, PT, P0 ;  /* 0x000000ff0500720c */ /* 0x000fda0003f05300 */
[----:B------:R-:W-:Y:S05]  /*10f0*/  @!P0 BRA `(.L_x_14) ;  /* 0x0000000000088947 */ /* 0x000fea0003800000 */
[----:B-1----:R0:W5:Y:S01]  /*1100*/  LD.E R91, desc[UR36][R4.64] ;  /* 0x00000024045b7980 */ /* 0x002162000c101900 */
[----:B------:R-:W-:Y:S05]  /*1110*/  BRA `(.L_x_15) ;  /* 0x0000000000247947 */ /* 0x000fea0003800000 */
.L_x_14:
[----:B------:R-:W-:Y:S02]  /*1120*/  ULDC.64 UR4, c[0x0][0x590] ;  /* 0x0001640000047ab9 */ /* 0x000fe40000000a00 */
[----:B------:R-:W-:-:S04]  /*1130*/  ISETP.NE.U32.AND P0, PT, RZ, UR4, PT ;  /* 0x00000004ff007c0c */ /* 0x000fc8000bf05070 */
[----:B------:R-:W-:-:S13]  /*1140*/  ISETP.NE.AND.EX P0, PT, RZ, UR5, PT, P0 ;  /* 0x00000005ff007c0c */ /* 0x000fda000bf05300 */
[----:B------:R-:W-:Y:S05]  /*1150*/  @!P0 BRA `(.L_x_16) ;  /* 0x00000000000c8947 */ /* 0x000fea0003800000 */
[----:B0-----:R-:W1:Y:S02]  /*1160*/  LDC.64 R4, c[0x0][0x590] ;  /* 0x00016400ff047b82 */ /* 0x001e640000000a00 */
[----:B-1----:R1:W5:Y:S01]  /*1170*/  LDG.E R91, desc[UR36][R4.64] ;  /* 0x00000024045b7981 */ /* 0x002362000c1e1900 */
[----:B------:R-:W-:Y:S05]  /*1180*/  BRA `(.L_x_15) ;  /* 0x0000000000087947 */ /* 0x000fea0003800000 */
.L_x_16:
[----:B------:R-:W-:Y:S02]  /*1190*/  ULDC UR4, c[0x0][0x584] ;  /* 0x0001610000047ab9 */ /* 0x000fe40000000800 */
[----:B-1----:R-:W-:-:S07]  /*11a0*/  IMAD.U32 R91, RZ, RZ, UR4 ;  /* 0x00000004ff5b7e24 */ /* 0x002fce000f8e00ff */
.L_x_15:
[----:B------:R-:W-:-:S13]  /*11b0*/  LOP3.LUT P0, RZ, R3, 0xff, RZ, 0xc0, !PT ;  /* 0x000000ff03ff7812 */ /* 0x000fda000780c0ff */
[----:B------:R-:W-:Y:S05]  /*11c0*/  @!P0 EXIT ;  /* 0x000000000000894d */ /* 0x000fea0003800000 */
[----:B------:R-:W2:Y:S01]  /*11d0*/  LDC R93, c[0x0][0x658] ;  /* 0x00019600ff5d7b82 */ /* 0x000ea20000000800 */
[----:B------:R-:W-:Y:S01]  /*11e0*/  LOP3.LUT R6, R6, 0x1, RZ, 0xc0, !PT ;  /* 0x0000000106067812 */ /* 0x000fe200078ec0ff */
[----:B------:R-:W-:Y:S01]  /*11f0*/  ULDC.64 UR6, c[0x0][0x288] ;  /* 0x0000a20000067ab9 */ /* 0x000fe20000000a00 */
[----:B------:R-:W-:Y:S01]  /*1200*/  SHF.R.U32.HI R3, RZ, 0x2, R98 ;  /* 0x00000002ff037819 */ /* 0x000fe20000011662 */
[----:B------:R-:W-:Y:S01]  /*1210*/  UIADD3 UR4, UR7, 0x7f, URZ ;  /* 0x0000007f07047890 */ /* 0x000fe2000fffe03f */
[----:B------:R-:W-:Y:S01]  /*1220*/  SHF.R.U32.HI R0, RZ, 0x1, R0 ;  /* 0x00000001ff007819 */ /* 0x000fe20000011600 */
[----:B------:R-:W-:Y:S01]  /*1230*/  IMAD.SHL.U32 R88, R6, 0x40, RZ ;  /* 0x0000004006587824 */ /* 0x000fe200078e00ff */
[----:B------:R-:W-:Y:S01]  /*1240*/  LOP3.LUT R3, R3, 0x7, RZ, 0xc0, !PT ;  /* 0x0000000703037812 */ /* 0x000fe200078ec0ff */
[----:B------:R-:W3:Y:S01]  /*1250*/  LDC.64 R96, c[0x0][0x5c8] ;  /* 0x00017200ff607b82 */ /* 0x000ee20000000a00 */
[----:B------:R-:W-:Y:S01]  /*1260*/  USHF.R.S32.HI UR5, URZ, 0x1f, UR4 ;  /* 0x0000001f3f057899 */ /* 0x000fe20008011404 */
[----:B------:R-:W-:Y:S01]  /*1270*/  LOP3.LUT R0, R0, 0x30, RZ, 0xc0, !PT ;  /* 0x0000003000007812 */ /* 0x000fe200078ec0ff */
[----:B01----:R-:W-:Y:S01]  /*1280*/  IMAD.MOV.U32 R4, RZ, RZ, 0x1 ;  /* 0x00000001ff047424 */ /* 0x003fe200078e00ff */
[--C-:B------:R-:W-:Y:S01]  /*1290*/  LOP3.LUT R88, R88, 0x40, R3.reuse, 0xe2, !PT ;  /* 0x0000004058587812 */ /* 0x100fe200078ee203 */
[----:B------:R-:W-:Y:S01]  /*12a0*/  ULEA.HI UR5, UR5, UR4, URZ, 0x7 ;  /* 0x0000000405057291 */ /* 0x000fe2000f8f383f */
[-C--:B------:R-:W-:Y:S01]  /*12b0*/  IADD3 R3, RZ, -R0.reuse, -R3 ;  /* 0x80000000ff037210 */ /* 0x080fe20007ffe803 */
[----:B------:R-:W-:Y:S01]  /*12c0*/  IMAD.U32 R5, RZ, RZ, UR6 ;  /* 0x00000006ff057e24 */ /* 0x000fe2000f8e00ff */
[----:B------:R-:W0:Y:S01]  /*12d0*/  LDC R100, c[0x0][0x600] ;  /* 0x00018000ff647b82 */ /* 0x000e220000000800 */
[----:B------:R-:W-:Y:S01]  /*12e0*/  LOP3.LUT R88, R88, R0, RZ, 0xfc, !PT ;  /* 0x0000000058587212 */ /* 0x000fe200078efcff */
[----:B------:R-:W-:Y:S01]  /*12f0*/  IMAD.MOV.U32 R0, RZ, RZ, -0x1 ;  /* 0xffffffffff007424 */ /* 0x000fe200078e00ff */
[----:B------:R-:W-:Y:S01]  /*1300*/  USHF.R.S32.HI UR43, URZ, 0x7, UR5 ;  /* 0x000000073f2b7899 */ /* 0x000fe20008011405 */
[----:B------:R-:W-:Y:S01]  /*1310*/  LOP3.LUT R92, R98, 0x3, RZ, 0xc0, !PT ;  /* 0x00000003625c7812 */ /* 0x000fe200078ec0ff */
[----:B------:R-:W-:Y:S01]  /*1320*/  IMAD R3, R6, -0x40, R3 ;  /* 0xffffffc006037824 */ /* 0x000fe200078e0203 */
[----:B------:R-:W-:Y:S01]  /*1330*/  LOP3.LUT R99, R98, 0x80, RZ, 0xc0, !PT ;  /* 0x0000008062637812 */ /* 0x000fe200078ec0ff */
[----:B------:R-:W-:Y:S01]  /*1340*/  UISETP.LT.AND UP0, UPT, UR43, 0x1, UPT ;  /* 0x000000012b00788c */ /* 0x000fe2000bf01270 */
[-C--:B--2---:R-:W-:Y:S01]  /*1350*/  SHF.L.U32 R0, R0, R93.reuse, RZ ;  /* 0x0000005d00007219 */ /* 0x084fe200000006ff */
[----:B------:R-:W-:Y:S01]  /*1360*/  ULDC UR4, c[0x0][0x284] ;  /* 0x0000a10000047ab9 */ /* 0x000fe20000000800 */
[----:B------:R-:W-:Y:S01]  /*1370*/  IMAD R92, R92, -0x2, R5 ;  /* 0xfffffffe5c5c7824 */ /* 0x000fe200078e0205 */
[----:B------:R-:W-:Y:S01]  /*1380*/  USEL UR44, UR43, 0x1, UP0 ;  /* 0x000000012b2c7887 */ /* 0x000fe20008000000 */
[----:B------:R-:W-:Y:S01]  /*1390*/  SHF.L.U32 R93, R4, R93, RZ ;  /* 0x0000005d045d7219 */ /* 0x000fe200000006ff */
[----:B------:R-:W-:Y:S01]  /*13a0*/  IMAD.SHL.U32 R98, R98, 0x2, RZ ;  /* 0x0000000262627824 */ /* 0x000fe200078e00ff */
[----:B------:R-:W-:Y:S01]  /*13b0*/  LOP3.LUT R118, R18, 0x1, RZ, 0xfc, !PT ;  /* 0x0000000112767812 */ /* 0x000fe200078efcff */
[----:B------:R-:W-:Y:S01]  /*13c0*/  VIADD R102, R3, UR4 ;  /* 0x0000000403667c36 */ /* 0x000fe20008000000 */
[C-C-:B---3--:R-:W-:Y:S01]  /*13d0*/  SHF.L.U64.HI R94, R96.reuse, 0x7, R97.reuse ;  /* 0x00000007605e7819 */ /* 0x148fe20000010261 */
[----:B------:R-:W-:Y:S01]  /*13e0*/  IMAD.MOV.U32 R89, RZ, RZ, RZ ;  /* 0x000000ffff597224 */ /* 0x000fe200078e00ff */
[C---:B------:R-:W-:Y:S01]  /*13f0*/  SHF.L.U64.HI R95, R96.reuse, 0x3, R97 ;  /* 0x00000003605f7819 */ /* 0x040fe20000010261 */
[C---:B------:R-:W-:Y:S01]  /*1400*/  IMAD.SHL.U32 R97, R96.reuse, 0x80, RZ ;  /* 0x0000008060617824 */ /* 0x040fe200078e00ff */
[----:B------:R-:W-:Y:S01]  /*1410*/  SHF.R.U32.HI R99, RZ, 0x7, R99 ;  /* 0x00000007ff637819 */ /* 0x000fe20000011663 */
[----:B------:R-:W-:Y:S01]  /*1420*/  IMAD.SHL.U32 R96, R96, 0x8, RZ ;  /* 0x0000000860607824 */ /* 0x000fe200078e00ff */
[----:B------:R-:W-:Y:S01]  /*1430*/  LOP3.LUT R101, RZ, R0, RZ, 0x33, !PT ;  /* 0x00000000ff657212 */ /* 0x000fe200078e33ff */
[----:B------:R-:W-:Y:S01]  /*1440*/  UIADD3 UR44, UR43, -UR44, URZ ;  /* 0x8000002c2b2c7290 */ /* 0x000fe2000fffe03f */
[----:B0-----:R-:W-:Y:S01]  /*1450*/  VIADD R100, R100, 0xffffffff ;  /* 0xffffffff64647836 */ /* 0x001fe20000000000 */
[----:B------:R-:W-:Y:S01]  /*1460*/  UMOV UR40, URZ ;  /* 0x0000003f00287c82 */ /* 0x000fe20008000000 */
[----:B------:R-:W-:-:S09]  /*1470*/  UMOV UR42, URZ ;  /* 0x0000003f002a7c82 */ /* 0x000fd20008000000 */
.L_x_160:
[----:B0-----:R-:W0:Y:S01]  /*1480*/  SHFL.IDX PT, R0, R99, RZ, 0x1f ;  /* 0x00001fff63007589 */ /* 0x001e2200000e0000 */
[----:B-1----:R-:W1:Y:S01]  /*1490*/  S2UR UR7, SR_CgaCtaId ;  /* 0x00000000000779c3 */ /* 0x002e620000008800 */
[----:B------:R-:W-:Y:S01]  /*14a0*/  UMOV UR6, 0x400 ;  /* 0x0000040000067882 */ /* 0x000fe20000000000 */
[----:B0-----:R-:W-:Y:S01]  /*14b0*/  R2UR UR4, R0 ;  /* 0x00000000000472ca */ /* 0x001fe200000e0000 */
[----:B-1----:R-:W-:-:S12]  /*14c0*/  ULEA UR6, UR7, UR6, 0x18 ;  /* 0x0000000607067291 */ /* 0x002fd8000f8ec03f */
[----:B------:R-:W-:-:S04]  /*14d0*/  ULEA.HI UR5, UR4, UR4, URZ, 0x1 ;  /* 0x0000000404057291 */ /* 0x000fc8000f8f083f */
[----:B------:R-:W-:-:S04]  /*14e0*/  ULOP3.LUT UR5, UR5, 0x7fffe, URZ, 0xc0, !UPT ;  /* 0x0007fffe05057892 */ /* 0x000fc8000f8ec03f */
[----:B------:R-:W-:-:S03]  /*14f0*/  UIADD3 UR5, UR4, -UR5, URZ ;  /* 0x8000000504057290 */ /* 0x000fc6000fffe03f */
[----:B------:R-:W-:Y:S01]  /*1500*/  ULDC UR4, c[0x0][0x28c] ;  /* 0x0000a30000047ab9 */ /* 0x000fe20000000800 */
[----:B------:R-:W-:Y:S01]  /*1510*/  ULEA UR5, UR5, UR6, 0xd ;  /* 0x0000000605057291 */ /* 0x000fe2000f8e683f */
[----:B------:R-:W-:-:S03]  /*1520*/  ISETP.LT.AND P0, PT, RZ, UR4, PT ;  /* 0x00000004ff007c0c */ /* 0x000fc6000bf01270 */
[----:B------:R-:W-:-:S04]  /*1530*/  UIADD3 UR5, UR5, 0x100, URZ ;  /* 0x0000010005057890 */ /* 0x000fc8000fffe03f */
[----:B------:R-:W-:-:S04]  /*1540*/  USHF.R.U32.HI UR5, URZ, 0x4, UR5 ;  /* 0x000000043f057899 */ /* 0x000fc80008011605 */
[----:B------:R-:W-:-:S04]  /*1550*/  ULOP3.LUT UR5, UR5, 0x3fff, URZ, 0xc0, !UPT ;  /* 0x00003fff05057892 */ /* 0x000fc8000f8ec03f */
[----:B------:R-:W-:Y:S01]  /*1560*/  ULOP3.LUT UR45, UR5, 0x10000, URZ, 0xfc, !UPT ;  /* 0x00010000052d7892 */ /* 0x000fe2000f8efc3f */
[----:B--2345:R-:W-:Y:S11]  /*1570*/  @P0 BRA `(.L_x_17) ;  /* 0x0000000000400947 */ /* 0x03cff60003800000 */
[----:B------:R-:W-:Y:S01]  /*1580*/  MOV R0, 0x0 ;  /* 0x0000000000007802 */ /* 0x000fe20000000f00 */
[----:B------:R-:W-:Y:S01]  /*1590*/  ULDC.64 UR4, c[0x4][0x68] ;  /* 0x01001a0000047ab9 */ /* 0x000fe20000000a00 */
[----:B------:R-:W-:Y:S01]  /*15a0*/  ULDC.64 UR6, c[0x4][0x8] ;  /* 0x0100020000067ab9 */ /* 0x000fe20000000a00 */
[----:B------:R-:W-:Y:S01]  /*15b0*/  IMAD.U32 R4, RZ, RZ, UR4 ;  /* 0x00000004ff047e24 */ /* 0x000fe2000f8e00ff */
[----:B------:R0:W1:Y:S01]  /*15c0*/  LDC.64 R14, c[0x4][R0] ;  /* 0x01000000000e7b82 */ /* 0x0000620000000a00 */
[----:B------:R-:W-:Y:S01]  /*15d0*/  IMAD.U32 R5, RZ, RZ, UR5 ;  /* 0x00000005ff057e24 */ /* 0x000fe2000f8e00ff */
[----:B------:R-:W-:Y:S01]  /*15e0*/  ULDC.64 UR4, c[0x4][0x70] ;  /* 0x01001c0000047ab9 */ /* 0x000fe20000000a00 */
[----:B------:R-:W-:Y:S02]  /*15f0*/  IMAD.U32 R10, RZ, RZ, UR6 ;  /* 0x00000006ff0a7e24 */ /* 0x000fe4000f8e00ff */
[----:B------:R-:W-:Y:S02]  /*1600*/  IMAD.U32 R6, RZ, RZ, UR4 ;  /* 0x00000004ff067e24 */ /* 0x000fe4000f8e00ff */
[----:B------:R-:W-:-:S02]  /*1610*/  IMAD.U32 R7, RZ, RZ, UR5 ;  /* 0x00000005ff077e24 */ /* 0x000fc4000f8e00ff */
[----:B------:R-:W-:Y:S02]  /*1620*/  IMAD.U32 R11, RZ, RZ, UR7 ;  /* 0x00000007ff0b7e24 */ /* 0x000fe4000f8e00ff */
[----:B------:R-:W-:Y:S02]  /*1630*/  IMAD.MOV.U32 R8, RZ, RZ, 0x1e1 ;  /* 0x000001e1ff087424 */ /* 0x000fe400078e00ff */
[----:B------:R-:W-:Y:S02]  /*1640*/  IMAD.MOV.U32 R12, RZ, RZ, 0x1 ;  /* 0x00000001ff0c7424 */ /* 0x000fe400078e00ff */
[----:B0-----:R-:W-:-:S07]  /*1650*/  IMAD.MOV.U32 R13, RZ, RZ, RZ ;  /* 0x000000ffff0d7224 */ /* 0x001fce00078e00ff */
[----:B------:R-:W-:-:S07]  /*1660*/  LEPC R20, `(.L_x_17) ;  /* 0x000000001014794e */ /* 0x000fce0000000000 */
[----:B-1---5:R-:W-:Y:S05]  /*1670*/  CALL.ABS.NOINC R14 ;  /* 0x000000000e007343 */ /* 0x022fea0003c00000 */
.L_x_17:
[----:B------:R-:W-:-:S13]  /*1680*/  ISETP.NE.AND P0, PT, R118, 0x3, PT ;  /* 0x000000037600780c */ /* 0x000fda0003f05270 */
[----:B------:R-:W-:Y:S05]  /*1690*/  @!P0 BRA `(.L_x_18) ;  /* 0x0000000000048947 */ /* 0x000fea0003800000 */
[----:B------:R-:W-:Y:S01]  /*16a0*/  BPT.TRAP 0x1 ;  /* 0x000000040000795c */ /* 0x000fe20000300000 */
.L_x_18:
[----:B------:R-:W0:Y:S01]  /*16b0*/  S2UR UR5, SR_CgaCtaId ;  /* 0x00000000000579c3 */ /* 0x000e220000008800 */
[----:B------:R-:W-:Y:S01]  /*16c0*/  UMOV UR4, 0x400 ;  /* 0x0000040000047882 */ /* 0x000fe20000000000 */
[----:B------:R-:W-:Y:S02]  /*16d0*/  IMAD.U32 R0, RZ, RZ, UR40 ;  /* 0x00000028ff007e24 */ /* 0x000fe4000f8e00ff */
[----:B------:R-:W-:-:S03]  /*16e0*/  IMAD.U32 R3, RZ, RZ, UR42 ;  /* 0x0000002aff037e24 */ /* 0x000fc6000f8e00ff */
[----:B------:R-:W-:Y:S01]  /*16f0*/  SHF.L.U32 R0, R0, 0x1f, RZ ;  /* 0x0000001f00007819 */ /* 0x000fe200000006ff */
[----:B0-----:R-:W-:-:S06]  /*1700*/  ULEA UR4, UR5, UR4, 0x18 ;  /* 0x0000000405047291 */ /* 0x001fcc000f8ec03f */
[----:B------:R-:W-:-:S04]  /*1710*/  IMAD.U32 R6, RZ, RZ, UR4 ;  /* 0x00000004ff067e24 */ /* 0x000fc8000f8e00ff */
[----:B------:R-:W-:-:S04]  /*1720*/  IMAD R3, R3, 0x8, R6 ;  /* 0x0000000803037824 */ /* 0x000fc800078e0206 */
[----:B------:R0:W1:Y:S01]  /*1730*/  SYNCS.PHASECHK.TRANS64.TRYWAIT P1, [R3+URZ], R0 ;  /* 0x00000000030075a7 */ /* 0x000062000802017f */
[----:B------:R-:W-:Y:S05]  /*1740*/  @!P0 BRA `(.L_x_19) ;  /* 0x0000000000048947 */ /* 0x000fea0003800000 */
[----:B------:R-:W-:Y:S01]  /*1750*/  BPT.TRAP 0x1 ;  /* 0x000000040000795c */ /* 0x000fe20000300000 */
.L_x_19:
[----:B------:R-:W-:-:S05]  /*1760*/  IMAD.U32 R4, RZ, RZ, UR44 ;  /* 0x0000002cff047e24 */ /* 0x000fca000f8e00ff */
[----:B------:R-:W-:Y:S01]  /*1770*/  ISETP.GE.AND P2, PT, R4, 0x1, PT ;  /* 0x000000010400780c */ /* 0x000fe20003f46270 */
[----:B-1----:R-:W-:-:S12]  /*1780*/  @P1 BRA `(.L_x_20) ;  /* 0x0000000000081947 */ /* 0x002fd80003800000 */
[----:B------:R-:W1:Y:S02]  /*1790*/  SYNCS.PHASECHK.TRANS64.TRYWAIT P1, [R3+URZ], R0 ;  /* 0x00000000030075a7 */ /* 0x000e64000802017f */
[----:B-1----:R-:W-:Y:S05]  /*17a0*/  @!P1 BRA `(.L_x_21) ;  /* 0x0000007800389947 */ /* 0x002fea0003800000 */
.L_x_20:
[----:B------:R-:W-:Y:S05]  /*17b0*/  WARPSYNC.ALL ;  /* 0x0000000000007948 */ /* 0x000fea0003800000 */
[----:B------:R-:W-:Y:S01]  /*17c0*/  R2UR UR4, R6 ;  /* 0x00000000060472ca */ /* 0x000fe200000e0000 */
[----:B------:R-:W-:Y:S01]  /*17d0*/  ULEA UR8, UR42, UR45, 0xc ;  /* 0x0000002d2a087291 */ /* 0x000fe2000f8e603f */
[----:B------:R-:W-:Y:S01]  /*17e0*/  WARPGROUP.ARRIVE ;  /* 0x00000000000079c5 */ /* 0x000fe20000000000 */
[----:B------:R-:W-:Y:S01]  /*17f0*/  UMOV UR9, 0x40000040 ;  /* 0x4000004000097882 */ /* 0x000fe20000000000 */
[----:B------:R-:W-:Y:S01]  /*1800*/  UMOV UR11, 0x40000040 ;  /* 0x40000040000b7882 */ /* 0x000fe20000000000 */
[----:B------:R-:W-:Y:S01]  /*1810*/  UIADD3 UR12, UR8, 0x400, URZ ;  /* 0x00000400080c7890 */ /* 0x000fe2000fffe03f */
[----:B------:R-:W-:Y:S01]  /*1820*/  UMOV UR15, UR11 ;  /* 0x0000000b000f7c82 */ /* 0x000fe20008000000 */
[----:B------:R-:W-:Y:S01]  /*1830*/  UMOV UR13, 0x40000040 ;  /* 0x40000040000d7882 */ /* 0x000fe20000000000 */
[----:B------:R-:W-:-:S05]  /*1840*/  UIADD3 UR5, UR8, 0x402, URZ ;  /* 0x0000040208057890 */ /* 0x000fca000fffe03f */
[----:B------:R-:W-:-:S04]  /*1850*/  UIADD3 UR4, UR4, 0x20100, URZ ;  /* 0x0002010004047890 */ /* 0x000fc8000fffe03f */
[----:B------:R-:W-:-:S04]  /*1860*/  USHF.R.U32.HI UR4, URZ, 0x4, UR4 ;  /* 0x000000043f047899 */ /* 0x000fc80008011604 */
[----:B------:R-:W-:-:S04]  /*1870*/  ULOP3.LUT UR4, UR4, 0x3fff, URZ, 0xc0, !UPT ;  /* 0x00003fff04047892 */ /* 0x000fc8000f8ec03f */
[----:B------:R-:W-:-:S04]  /*1880*/  ULOP3.LUT UR4, UR4, 0x10000, URZ, 0xfc, !UPT ;  /* 0x0001000004047892 */ /* 0x000fc8000f8efc3f */
[----:B------:R-:W-:-:S07]  /*1890*/  ULEA UR6, UR42, UR4, 0xa ;  /* 0x000000042a067291 */ /* 0x000fce000f8e503f */
[----:B------:R-:W-:Y:S02]  /*18a0*/  UMOV UR10, UR6 ;  /* 0x00000006000a7c82 */ /* 0x000fe40008000000 */
[----:B------:R-:W-:Y:S01]  /*18b0*/  HGMMA.64x64x16.F32.BF16 R56, gdesc[UR8], RZ, !UPT, gsb0 ;  /* 0x00e00000083879f0 */ /* 0x000fe2000c0018ff */
[----:B------:R-:W-:Y:S01]  /*18c0*/  UMOV UR14, UR10 ;  /* 0x0000000a000e7c82 */ /* 0x000fe20008000000 */
[----:B------:R-:W-:Y:S01]  /*18d0*/  UIADD3 UR10, UR6, 0x206, URZ ;  /* 0x00000206060a7890 */ /* 0x000fe2000fffe03f */
[----:B------:R-:W-:Y:S01]  /*18e0*/  UMOV UR9, 0x40000040 ;  /* 0x4000004000097882 */ /* 0x000fe20000000000 */
[----:B------:R-:W-:Y:S01]  /*18f0*/  UMOV UR11, 0x40000040 ;  /* 0x40000040000b7882 */ /* 0x000fe20000000000 */
[----:B------:R-:W-:Y:S02]  /*1900*/  WARPGROUP.DEPBAR.LE gsb0, 0x0 ;  /* 0x00008000000079c5 */ /* 0x000fe40000010000 */
[----:B------:R-:W-:-:S06]  /*1910*/  WARPGROUP.ARRIVE ;  /* 0x00000000000079c5 */ /* 0x000fcc0000000000 */
[----:B------:R-:W-:Y:S01]  /*1920*/  HGMMA.64x64x16.F32.BF16 R24, gdesc[UR12], RZ, !UPT, gsb0 ;  /* 0x00e000000c1879f0 */ /* 0x000fe2000c0018ff */
[----:B------:R-:W-:Y:S02]  /*1930*/  UIADD3 UR12, UR8, 0x2, URZ ;  /* 0x00000002080c7890 */ /* 0x000fe4000fffe03f */
[----:B------:R-:W-:Y:S01]  /*1940*/  UIADD3 UR14, UR6, 0x2, URZ ;  /* 0x00000002060e7890 */ /* 0x000fe2000fffe03f */
[----:B------:R-:W-:Y:S01]  /*1950*/  UMOV UR13, 0x40000040 ;  /* 0x40000040000d7882 */ /* 0x000fe20000000000 */
[----:B------:R-:W-:Y:S01]  /*1960*/  UMOV UR15, 0x40000040 ;  /* 0x40000040000f7882 */ /* 0x000fe20000000000 */
[----:B------:R-:W-:Y:S02]  /*1970*/  WARPGROUP.DEPBAR.LE gsb0, 0x0 ;  /* 0x00008000000079c5 */ /* 0x000fe40000010000 */
[----:B------:R-:W-:-:S06]  /*1980*/  WARPGROUP.ARRIVE ;  /* 0x00000000000079c5 */ /* 0x000fcc0000000000 */
[----:B------:R-:W-:Y:S01]  /*1990*/  HGMMA.64x64x16.F32.BF16 R56, gdesc[UR12], R56, gsb0 ;  /* 0x00e000000c3879f0 */ /* 0x000fe20008001838 */
[----:B------:R-:W-:Y:S01]  /*19a0*/  UMOV UR12, UR5 ;  /* 0x00000005000c7c82 */ /* 0x000fe20008000000 */
[----:B------:R-:W-:Y:S01]  /*19b0*/  UMOV UR13, 0x40000040 ;  /* 0x40000040000d7882 */ /* 0x000fe20000000000 */
[----:B------:R-:W-:Y:S01]  /*19c0*/  UIADD3 UR5, UR8, 0x404, URZ ;  /* 0x0000040408057890 */ /* 0x000fe2000fffe03f */
[----:B------:R-:W-:Y:S02]  /*19d0*/  WARPGROUP.DEPBAR.LE gsb0, 0x0 ;  /* 0x00008000000079c5 */ /* 0x000fe40000010000 */
[----:B------:R-:W-:-:S06]  /*19e0*/  WARPGROUP.ARRIVE ;  /* 0x00000000000079c5 */ /* 0x000fcc0000000000 */
[----:B------:R-:W-:Y:S01]  /*19f0*/  HGMMA.64x64x16.F32.BF16 R24, gdesc[UR12], R24, gsb0 ;  /* 0x00e000000c1879f0 */ /* 0x000fe20008001818 */
        /* <DEDUP_REMOVED lines=56> */
[----:B------:R-:W-:Y:S01]  /*1d80*/  UIADD3 UR6, UR8, 0xc06, URZ ;  /* 0x00000c0608067890 */ /* 0x000fe2000fffe03f */
[----:B------:R-:W-:Y:S02]  /*1d90*/  WARPGROUP.DEPBAR.LE gsb0, 0x0 ;  /* 0x00008000000079c5 */ /* 0x000fe40000010000 */
[----:B------:R-:W-:-:S06]  /*1da0*/  WARPGROUP.ARRIVE ;  /* 0x00000000000079c5 */ /* 0x000fcc0000000000 */
[----:B------:R-:W-:Y:S01]  /*1db0*/  HGMMA.64x64x16.F32.BF16 R56, gdesc[UR12], R56, gsb0 ;  /* 0x00e000000c3879f0 */ /* 0x000fe20008001838 */
[----:B------:R-:W-:Y:S01]  /*1dc0*/  UMOV UR12, UR5 ;  /* 0x00000005000c7c82 */ /* 0x000fe20008000000 */
[----:B------:R-:W-:Y:S01]  /*1dd0*/  UMOV UR13, 0x40000040 ;  /* 0x40000040000d7882 */ /* 0x000fe20000000000 */
[----:B------:R-:W-:-:S07]  /*1de0*/  UIADD3 UR5, UR8, 0x806, URZ ;  /* 0x0000080608057890 */ /* 0x000fce000fffe03f */
[----:B------:R-:W-:Y:S01]  /*1df0*/  UMOV UR8, UR5 ;  /* 0x0000000500087c82 */ /* 0x000fe20008000000 */
[----:B------:R-:W-:Y:S02]  /*1e00*/  WARPGROUP.DEPBAR.LE gsb0, 0x0 ;  /* 0x00008000000079c5 */ /* 0x000fe40000010000 */
[----:B------:R-:W-:-:S06]  /*1e10*/  WARPGROUP.ARRIVE ;  /* 0x00000000000079c5 */ /* 0x000fcc0000000000 */
[----:B------:R-:W-:Y:S03]  /*1e20*/  HGMMA.64x64x16.F32.BF16 R24, gdesc[UR12], R24, gsb0 ;  /* 0x00e000000c1879f0 */ /* 0x000fe60008001818 */
[----:B------:R-:W-:Y:S02]  /*1e30*/  WARPGROUP.DEPBAR.LE gsb0, 0x0 ;  /* 0x00008000000079c5 */ /* 0x000fe40000010000 */
[----:B------:R-:W-:-:S06]  /*1e40*/  WARPGROUP.ARRIVE ;  /* 0x00000000000079c5 */ /* 0x000fcc0000000000 */
[----:B------:R-:W-:Y:S01]  /*1e50*/  HGMMA.64x64x16.F32.BF16 R56, gdesc[UR8], R56, gsb0 ;  /* 0x00e00000083879f0 */ /* 0x000fe20008001838 */
[----:B------:R-:W-:Y:S01]  /*1e60*/  UMOV UR8, UR6 ;  /* 0x0000000600087c82 */ /* 0x000fe20008000000 */
[----:B------:R-:W-:Y:S01]  /*1e70*/  UMOV UR9, 0x40000040 ;  /* 0x4000004000097882 */ /* 0x000fe20000000000 */
[----:B------:R-:W-:Y:S02]  /*1e80*/  WARPGROUP.DEPBAR.LE gsb0, 0x0 ;  /* 0x00008000000079c5 */ /* 0x000fe40000010000 */
[----:B------:R-:W-:-:S06]  /*1e90*/  WARPGROUP.ARRIVE ;  /* 0x00000000000079c5 */ /* 0x000fcc0000000000 */
[----:B------:R-:W-:Y:S03]  /*1ea0*/  HGMMA.64x64x16.F32.BF16 R24, gdesc[UR8], R24, gsb0 ;  /* 0x00e00000081879f0 */ /* 0x000fe60008001818 */
[----:B------:R-:W-:Y:S02]  /*1eb0*/  WARPGROUP.DEPBAR.LE gsb0, 0x0 ;  /* 0x00008000000079c5 */ /* 0x000fe40000010000 */
[----:B------:R-:W-:Y:S05]  /*1ec0*/  @!P2 BRA `(.L_x_22) ;  /* 0x000000080058a947 */ /* 0x000fea0003800000 */
[----:B------:R-:W-:Y:S01]  /*1ed0*/  UIADD3 UR5, UR42, 0x1, URZ ;  /* 0x000000012a057890 */ /* 0x000fe2000fffe03f */
[----:B01----:R-:W-:Y:S02]  /*1ee0*/  IMAD.U32 R0, RZ, RZ, UR44 ;  /* 0x0000002cff007e24 */ /* 0x003fe4000f8e00ff */
[----:B------:R-:W-:Y:S01]  /*1ef0*/  IMAD.U32 R3, RZ, RZ, UR42 ;  /* 0x0000002aff037e24 */ /* 0x000fe2000f8e00ff */
[----:B------:R-:W-:-:S04]  /*1f00*/  UISETP.NE.AND UP0, UPT, UR5, 0x2, UPT ;  /* 0x000000020500788c */ /* 0x000fc8000bf05270 */
[----:B------:R-:W-:Y:S02]  /*1f10*/  USEL UR6, URZ, 0x1, UP0 ;  /* 0x000000013f067887 */ /* 0x000fe40008000000 */
[----:B------:R-:W-:Y:S02]  /*1f20*/  USEL UR5, UR5, URZ, UP0 ;  /* 0x0000003f05057287 */ /* 0x000fe40008000000 */
[----:B------:R-:W-:-:S06]  /*1f30*/  ULOP3.LUT UR6, UR40, UR6, URZ, 0x3c, !UPT ;  /* 0x0000000628067292 */ /* 0x000fcc000f8e3c3f */
[----:B------:R-:W-:-:S07]  /*1f40*/  IMAD.U32 R7, RZ, RZ, UR6 ;  /* 0x00000006ff077e24 */ /* 0x000fce000f8e00ff */
.L_x_29:
[----:B------:R-:W-:Y:S05]  /*1f50*/  @!P0 BRA `(.L_x_23) ;  /* 0x0000000000048947 */ /* 0x000fea0003800000 */
[----:B------:R-:W-:Y:S01]  /*1f60*/  BPT.TRAP 0x1 ;  /* 0x000000040000795c */ /* 0x000fe20000300000 */
.L_x_23:
[----:B------:R-:W0:Y:S01]  /*1f70*/  S2UR UR7, SR_CgaCtaId ;  /* 0x00000000000779c3 */ /* 0x000e220000008800 */
[----:B------:R-:W-:Y:S01]  /*1f80*/  UMOV UR6, 0x400 ;  /* 0x0000040000067882 */ /* 0x000fe20000000000 */
[----:B------:R-:W-:Y:S01]  /*1f90*/  IMAD.U32 R5, RZ, RZ, UR5 ;  /* 0x00000005ff057e24 */ /* 0x000fe2000f8e00ff */
[----:B------:R-:W-:Y:S01]  /*1fa0*/  SHF.L.U32 R4, R7, 0x1f, RZ ;  /* 0x0000001f07047819 */ /* 0x000fe200000006ff */
[----:B0-----:R-:W-:-:S06]  /*1fb0*/  ULEA UR6, UR7, UR6, 0x18 ;  /* 0x0000000607067291 */ /* 0x001fcc000f8ec03f */
[----:B------:R-:W-:-:S04]  /*1fc0*/  IMAD.U32 R6, RZ, RZ, UR6 ;  /* 0x00000006ff067e24 */ /* 0x000fc8000f8e00ff */
[----:B------:R-:W-:-:S04]  /*1fd0*/  IMAD R5, R5, 0x8, R6 ;  /* 0x0000000805057824 */ /* 0x000fc800078e0206 */
[----:B------:R0:W1:Y:S01]  /*1fe0*/  SYNCS.PHASECHK.TRANS64.TRYWAIT P1, [R5+URZ], R4 ;  /* 0x00000004050075a7 */ /* 0x000062000802017f */
[----:B------:R-:W-:Y:S05]  /*1ff0*/  @!P0 BRA `(.L_x_24) ;  /* 0x0000000000048947 */ /* 0x000fea0003800000 */
[----:B------:R-:W-:Y:S01]  /*2000*/  BPT.TRAP 0x1 ;  /* 0x000000040000795c */ /* 0x000fe20000300000 */
.L_x_24:
[----:B-1----:R-:W-:Y:S05]  /*2010*/  @P1 BRA `(.L_x_25) ;  /* 0x0000000000081947 */ /* 0x002fea0003800000 */
[----:B------:R-:W1:Y:S02]  /*2020*/  SYNCS.PHASECHK.TRANS64.TRYWAIT P1, [R5+URZ], R4 ;  /* 0x00000004050075a7 */ /* 0x000e64000802017f */
[----:B-1----:R-:W-:Y:S05]  /*2030*/  @!P1 BRA `(.L_x_26) ;  /* 0x0000007000289947 */ /* 0x002fea0003800000 */
.L_x_25:
[----:B------:R-:W-:Y:S01]  /*2040*/  ULEA UR8, UR5, UR4, 0xa ;  /* 0x0000000405087291 */ /* 0x000fe2000f8e503f */
[----:B------:R-:W-:Y:S01]  /*2050*/  WARPGROUP.ARRIVE ;  /* 0x00000000000079c5 */ /* 0x000fe20000000000 */
[----:B------:R-:W-:Y:S01]  /*2060*/  ULEA UR6, UR5, UR45, 0xc ;  /* 0x0000002d05067291 */ /* 0x000fe2000f8e603f */
[----:B------:R-:W-:Y:S01]  /*2070*/  UMOV UR15, 0x40000040 ;  /* 0x40000040000f7882 */ /* 0x000fe20000000000 */
[----:B------:R-:W-:Y:S02]  /*2080*/  UMOV UR13, 0x40000040 ;  /* 0x40000040000d7882 */ /* 0x000fe40000000000 */
[----:B------:R-:W-:Y:S01]  /*2090*/  UIADD3 UR7, UR6, 0x400, URZ ;  /* 0x0000040006077890 */ /* 0x000fe2000fffe03f */
[----:B------:R-:W-:Y:S02]  /*20a0*/  UMOV UR14, UR8 ;  /* 0x00000008000e7c82 */ /* 0x000fe40008000000 */
[----:B------:R-:W-:Y:S01]  /*20b0*/  UMOV UR12, UR6 ;  /* 0x00000006000c7c82 */ /* 0x000fe20008000000 */
[----:B------:R-:W-:Y:S01]  /*20c0*/  UIADD3 UR10, UR8, 0x206, URZ ;  /* 0x00000206080a7890 */ /* 0x000fe2000fffe03f */
[----:B------:R-:W-:Y:S01]  /*20d0*/  HGMMA.64x64x16.F32.BF16 R56, gdesc[UR12], R56, gsb0 ;  /* 0x00e000000c3879f0 */ /* 0x000fe20008001838 */
[----:B------:R-:W-:Y:S01]  /*20e0*/  UMOV UR13, 0x40000040 ;  /* 0x40000040000d7882 */ /* 0x000fe20000000000 */
[----:B------:R-:W-:Y:S01]  /*20f0*/  UMOV UR12, UR7 ;  /* 0x00000007000c7c82 */ /* 0x000fe20008000000 */
[----:B------:R-:W-:Y:S01]  /*2100*/  UIADD3 UR7, UR6, 0x402, URZ ;  /* 0x0000040206077890 */ /* 0x000fe2000fffe03f */
[----:B------:R-:W-:Y:S01]  /*2110*/  UMOV UR11, 0x40000040 ;  /* 0x40000040000b7882 */ /* 0x000fe20000000000 */
[----:B------:R-:W-:Y:S01]  /*2120*/  UMOV UR9, 0x40000040 ;  /* 0x4000004000097882 */ /* 0x000fe20000000000 */
[----:B------:R-:W-:-:S02]  /*2130*/  WARPGROUP.DEPBAR.LE gsb0, 0x0 ;  /* 0x00008000000079c5 */ /* 0x000fc40000010000 */
        /* <DEDUP_REMOVED lines=71> */
[----:B------:R-:W-:Y:S02]  /*25b0*/  UIADD3 UR8, UR6, 0x806, URZ ;  /* 0x0000080606087890 */ /* 0x000fe4000fffe03f */
[----:B------:R-:W-:Y:S01]  /*25c0*/  UIADD3 UR6, UR6, 0xc06, URZ ;  /* 0x00000c0606067890 */ /* 0x000fe2000fffe03f */
        /* <DEDUP_REMOVED lines=18> */
[----:B------:R-:W-:Y:S01]  /*26f0*/  BPT.TRAP 0x1 ;  /* 0x000000040000795c */ /* 0x000fe20000300000 */
.L_x_27:
[----:B------:R-:W-:-:S13]  /*2700*/  ISETP.NE.AND P1, PT, R19, RZ, PT ;  /* 0x000000ff1300720c */ /* 0x000fda0003f25270 */
[----:B01----:R-:W-:-:S04]  /*2710*/  @P1 IMAD R4, R3, 0x8, R6 ;  /* 0x0000000803041824 */ /* 0x003fc800078e0206 */
[----:B------:R-:W-:-:S05]  /*2720*/  @P1 VIADD R5, R4, 0x10 ;  /* 0x0000001004051836 */ /* 0x000fca0000000000 */
[----:B------:R-:W-:-:S04]  /*2730*/  @P1 PRMT R5, R22, 0x654, R5 ;  /* 0x0000065416051816 */ /* 0x000fc80000000005 */
[----:B------:R0:W-:Y:S01]  /*2740*/  @P1 SYNCS.ARRIVE.TRANS64.RED.A1T0 RZ, [R5+URZ], RZ ;  /* 0x000000ff05ff19a7 */ /* 0x0001e2000810043f */
[----:B------:R-:W-:-:S13]  /*2750*/  ISETP.GT.U32.AND P1, PT, R18, 0x1, PT ;  /* 0x000000011200780c */ /* 0x000fda0003f24070 */
[----:B0-----:R-:W-:Y:S05]  /*2760*/  @P1 BRA `(.L_x_28) ;  /* 0x0000000000041947 */ /* 0x001fea0003800000 */
[----:B------:R-:W-:Y:S01]  /*2770*/  BPT.TRAP 0x1 ;  /* 0x000000040000795c */ /* 0x000fe20000300000 */
.L_x_28:
[----:B------:R-:W-:Y:S01]  /*2780*/  UIADD3 UR5, UR5, 0x1, URZ ;  /* 0x0000000105057890 */ /* 0x000fe2000fffe03f */
[C---:B------:R-:W-:Y:S01]  /*2790*/  ISETP.GT.AND P2, PT, R0.reuse, 0x1, PT ;  /* 0x000000010000780c */ /* 0x040fe20003f44270 */
[----:B------:R-:W-:Y:S02]  /*27a0*/  VIADD R3, R3, 0x1 ;  /* 0x0000000103037836 */ /* 0x000fe40000000000 */
[----:B------:R-:W-:Y:S01]  /*27b0*/  UISETP.NE.AND UP0, UPT, UR5, 0x2, UPT ;  /* 0x000000020500788c */ /* 0x000fe2000bf05270 */
[----:B------:R-:W-:Y:S02]  /*27c0*/  VIADD R0, R0, 0xffffffff ;  /* 0xffffffff00007836 */ /* 0x000fe40000000000 */
[C---:B------:R-:W-:Y:S01]  /*27d0*/  ISETP.NE.AND P1, PT, R3.reuse, 0x2, PT ;  /* 0x000000020300780c */ /* 0x040fe20003f25270 */
[----:B------:R-:W-:Y:S02]  /*27e0*/  USEL UR6, URZ, 0x1, UP0 ;  /* 0x000000013f067887 */ /* 0x000fe40008000000 */
[----:B------:R-:W-:Y:S01]  /*27f0*/  USEL UR5, UR5, URZ, UP0 ;  /* 0x0000003f05057287 */ /* 0x000fe20008000000 */
[----:B------:R-:W-:-:S03]  /*2800*/  SEL R3, R3, RZ, P1 ;  /* 0x000000ff03037207 */ /* 0x000fc60000800000 */
[----:B------:R-:W-:Y:S01]  /*2810*/  LOP3.LUT R7, R7, UR6, RZ, 0x3c, !PT ;  /* 0x0000000607077c12 */ /* 0x000fe2000f8e3cff */
[----:B------:R-:W-:Y:S07]  /*2820*/  @P2 BRA `(.L_x_29) ;  /* 0xfffffff400c82947 */ /* 0x000fee000383ffff */
.L_x_22:
[----:B01----:R-:W0:Y:S02]  /*2830*/  LDC R0, c[0x0][0x28c] ;  /* 0x0000a300ff007b82 */ /* 0x003e240000000800 */
[----:B0-----:R-:W-:-:S13]  /*2840*/  ISETP.GE.AND P1, PT, R0, 0x1, PT ;  /* 0x000000010000780c */ /* 0x001fda0003f26270 */
[----:B------:R-:W-:Y:S05]  /*2850*/  @!P1 BRA `(.L_x_30) ;  /* 0x0000000000389947 */ /* 0x000fea0003800000 */
[----:B------:R-:W-:Y:S05]  /*2860*/  @!P0 BRA `(.L_x_31) ;  /* 0x0000000000048947 */ /* 0x000fea0003800000 */
[----:B------:R-:W-:Y:S01]  /*2870*/  BPT.TRAP 0x1 ;  /* 0x000000040000795c */ /* 0x000fe20000300000 */
.L_x_31:
[----:B------:R-:W-:-:S13]  /*2880*/  ISETP.NE.AND P0, PT, R19, RZ, PT ;  /* 0x000000ff1300720c */ /* 0x000fda0003f05270 */
[----:B------:R-:W-:-:S05]  /*2890*/  VOTEU.ANY UP0, P0 ;  /* 0x00000000003f7886 */ /* 0x000fca0000000100 */
[----:B------:R-:W-:-:S06]  /*28a0*/  @UP0 UIADD3 UR4, UR44, UR42, URZ ;  /* 0x0000002a2c040290 */ /* 0x000fcc000fffe03f */
[----:B------:R-:W-:-:S04]  /*28b0*/  IMAD.U32 R0, RZ, RZ, UR4 ;  /* 0x00000004ff007e24 */ /* 0x000fc8000f8e00ff */
[----:B------:R-:W-:-:S05]  /*28c0*/  @P0 IMAD.SHL.U32 R0, R0, 0x8, RZ ;  /* 0x0000000800000824 */ /* 0x000fca00078e00ff */
[----:B------:R-:W-:-:S04]  /*28d0*/  @P0 LOP3.LUT R0, R0, 0x8, RZ, 0xc0, !PT ;  /* 0x0000000800000812 */ /* 0x000fc800078ec0ff */
[----:B------:R-:W-:-:S04]  /*28e0*/  @P0 IADD3 R3, R6, 0x10, R0 ;  /* 0x0000001006030810 */ /* 0x000fc80007ffe000 */
[----:B------:R-:W-:-:S04]  /*28f0*/  @P0 PRMT R3, R22, 0x654, R3 ;  /* 0x0000065416030816 */ /* 0x000fc80000000003 */
[----:B------:R0:W-:Y:S01]  /*2900*/  @P0 SYNCS.ARRIVE.TRANS64.RED.A1T0 RZ, [R3+URZ], RZ ;  /* 0x000000ff03ff09a7 */ /* 0x0001e2000810043f */
[----:B------:R-:W-:-:S13]  /*2910*/  ISETP.GT.U32.AND P0, PT, R18, 0x1, PT ;  /* 0x000000011200780c */ /* 0x000fda0003f04070 */
[----:B0-----:R-:W-:Y:S05]  /*2920*/  @P0 BRA `(.L_x_30) ;  /* 0x0000000000040947 */ /* 0x001fea0003800000 */
[----:B------:R-:W-:Y:S01]  /*2930*/  BPT.TRAP 0x1 ;  /* 0x000000040000795c */ /* 0x000fe20000300000 */
.L_x_30:
[----:B------:R-:W-:Y:S01]  /*2940*/  IMAD.SHL.U32 R103, R103, 0x40, RZ ;  /* 0x0000004067677824 */ /* 0x000fe200078e00ff */
[----:B------:R-:W-:Y:S01]  /*2950*/  ULDC UR6, c[0x0][0x288] ;  /* 0x0000a20000067ab9 */ /* 0x000fe20000000800 */
[----:B------:R-:W-:Y:S01]  /*2960*/  SHF.R.S32.HI R21, RZ, 0x1f, R23 ;  /* 0x0000001fff157819 */ /* 0x000fe20000011417 */
[----:B------:R-:W-:Y:S01]  /*2970*/  IMAD.SHL.U32 R3, R111, 0x100, RZ ;  /* 0x000001006f037824 */ /* 0x000fe200078e00ff */
[----:B------:R-:W-:Y:S01]  /*2980*/  ULDC.64 UR4, c[0x0][0x5d0] ;  /* 0x0001740000047ab9 */ /* 0x000fe20000000a00 */
[----:B------:R-:W-:Y:S01]  /*2990*/  LOP3.LUT R10, R103, 0x6, R98, 0xf8, !PT ;  /* 0x00000006670a7812 */ /* 0x000fe200078ef862 */
[----:B------:R-:W-:Y:S01]  /*29a0*/  IMAD.WIDE R110, R111, 0x100, R88 ;  /* 0x000001006f6e7825 */ /* 0x000fe200078e0258 */
[----:B------:R-:W-:Y:S01]  /*29b0*/  ISETP.GE.AND P0, PT, R103, UR6, PT ;  /* 0x0000000667007c0c */ /* 0x000fe2000bf06270 */
[----:B------:R-:W-:Y:S01]  /*29c0*/  ULDC UR6, c[0x0][0x284] ;  /* 0x0000a10000067ab9 */ /* 0x000fe20000000800 */
[----:B------:R-:W-:Y:S01]  /*29d0*/  SHF.R.S32.HI R11, RZ, 0x1f, R10 ;  /* 0x0000001fff0b7819 */ /* 0x000fe2000001140a */
[----:B------:R-:W-:Y:S01]  /*29e0*/  IMAD R0, R21, UR4, RZ ;  /* 0x0000000415007c24 */ /* 0x000fe2000f8e02ff */
[----:B------:R-:W-:-:S03]  /*29f0*/  ISETP.GE.OR P0, PT, R3, UR6, P0 ;  /* 0x0000000603007c0c */ /* 0x000fc60008706670 */
[C---:B------:R-:W-:Y:S02]  /*2a00*/  IMAD R7, R23.reuse, UR5, R0 ;  /* 0x0000000517077c24 */ /* 0x040fe4000f8e0200 */
[----:B------:R-:W-:Y:S01]  /*2a10*/  IMAD.WIDE.U32 R4, R23, UR4, R10 ;  /* 0x0000000417047c25 */ /* 0x000fe2000f8e000a */
[----:B------:R-:W-:-:S03]  /*2a20*/  ULDC.64 UR4, c[0x0][0x5c8] ;  /* 0x0001720000047ab9 */ /* 0x000fc60000000a00 */
[----:B------:R-:W-:Y:S02]  /*2a30*/  IMAD R9, R111, UR4, RZ ;  /* 0x000000046f097c24 */ /* 0x000fe4000f8e02ff */
[----:B------:R-:W-:Y:S02]  /*2a40*/  IMAD.IADD R5, R5, 0x1, R7 ;  /* 0x0000000105057824 */ /* 0x000fe400078e0207 */
[C---:B------:R-:W-:Y:S02]  /*2a50*/  IMAD R9, R110.reuse, UR5, R9 ;  /* 0x000000056e097c24 */ /* 0x040fe4000f8e0209 */
[----:B------:R-:W-:-:S04]  /*2a60*/  IMAD.WIDE.U32 R112, R110, UR4, R4 ;  /* 0x000000046e707c25 */ /* 0x000fc8000f8e0004 */
[----:B------:R-:W-:Y:S01]  /*2a70*/  IMAD.MOV.U32 R0, RZ, RZ, -0x1 ;  /* 0xffffffffff007424 */ /* 0x000fe200078e00ff */
[----:B------:R-:W-:Y:S06]  /*2a80*/  @P0 BRA `(.L_x_32) ;  /* 0x0000004800980947 */ /* 0x000fec0003800000 */
[----:B-----5:R-:W-:Y:S01]  /*2a90*/  FSETP.NEU.AND P1, PT, R91, RZ, PT ;  /* 0x000000ff5b00720b */ /* 0x020fe20003f2d000 */
[----:B------:R-:W-:Y:S01]  /*2aa0*/  IMAD.IADD R4, R92, 0x1, -R103 ;  /* 0x000000015c047824 */ /* 0x000fe200078e0a67 */
[----:B------:R-:W-:Y:S01]  /*2ab0*/  BSSY B0, `(.L_x_32) ;  /* 0x00004a3000007945 */ /* 0x000fe20003800000 */
[----:B------:R-:W-:Y:S02]  /*2ac0*/  IMAD.IADD R3, R102, 0x1, -R3 ;  /* 0x0000000166037824 */ /* 0x000fe400078e0a03 */
[----:B------:R-:W-:Y:S01]  /*2ad0*/  IMAD.IADD R115, R113, 0x1, R9 ;  /* 0x0000000171737824 */ /* 0x000fe200078e0209 */
[----:B------:R-:W-:-:S04]  /*2ae0*/  ISETP.GT.AND P6, PT, R4, RZ, PT ;  /* 0x000000ff0400720c */ /* 0x000fc80003fc4270 */
[----:B------:R-:W-:-:S03]  /*2af0*/  ISETP.GT.AND P0, PT, R3, RZ, P6 ;  /* 0x000000ff0300720c */ /* 0x000fc60003704270 */
[----:B------:R-:W-:Y:S10]  /*2b00*/  @!P1 BRA `(.L_x_33) ;  /* 0x0000003400089947 */ /* 0x000ff40003800000 */
[----:B------:R-:W0:Y:S01]  /*2b10*/  LDC.64 R14, c[0x0][0x5b8] ;  /* 0x00016e00ff0e7b82 */ /* 0x000e220000000a00 */
[----:B------:R-:W-:-:S07]  /*2b20*/  ULDC.64 UR4, c[0x0][0x5c0] ;  /* 0x0001700000047ab9 */ /* 0x000fce0000000a00 */
[----:B------:R-:W1:Y:S08]  /*2b30*/  LDC.64 R108, c[0x0][0x5b0] ;  /* 0x00016c00ff6c7b82 */ /* 0x000e700000000a00 */
[----:B------:R-:W2:Y:S01]  /*2b40*/  LDC.64 R12, c[0x0][0x5a8] ;  /* 0x00016a00ff0c7b82 */ /* 0x000ea20000000a00 */
[-C--:B0-----:R-:W-:Y:S02]  /*2b50*/  IMAD R6, R21, R14.reuse, RZ ;  /* 0x0000000e15067224 */ /* 0x081fe400078e02ff */
[----:B------:R-:W-:-:S04]  /*2b60*/  IMAD.WIDE.U32 R106, R23, R14, R10 ;  /* 0x0000000e176a7225 */ /* 0x000fc800078e000a */
[----:B------:R-:W-:Y:S02]  /*2b70*/  IMAD R103, R23, R15, R6 ;  /* 0x0000000f17677224 */ /* 0x000fe400078e0206 */
[-C--:B-1----:R-:W-:Y:S02]  /*2b80*/  IMAD R5, R111, R108.reuse, RZ ;  /* 0x0000006c6f057224 */ /* 0x082fe400078e02ff */
[----:B------:R-:W-:Y:S02]  /*2b90*/  IMAD.IADD R105, R107, 0x1, R103 ;  /* 0x000000016b697824 */ /* 0x000fe400078e0267 */
[----:B------:R-:W-:Y:S02]  /*2ba0*/  IMAD.MOV.U32 R104, RZ, RZ, R106 ;  /* 0x000000ffff687224 */ /* 0x000fe400078e006a */
[C---:B------:R-:W-:Y:S02]  /*2bb0*/  IMAD R113, R110.reuse, R109, R5 ;  /* 0x0000006d6e717224 */ /* 0x040fe400078e0205 */
[----:B------:R-:W-:-:S04]  /*2bc0*/  IMAD.WIDE.U32 R6, R110, R108, R104 ;  /* 0x0000006c6e067225 */ /* 0x000fc800078e0068 */
[----:B------:R-:W-:Y:S01]  /*2bd0*/  IMAD.IADD R5, R7, 0x1, R113 ;  /* 0x0000000107057824 */ /* 0x000fe200078e0271 */
[----:B--2---:R-:W-:-:S04]  /*2be0*/  LEA R8, P1, R6, R12, 0x1 ;  /* 0x0000000c06087211 */ /* 0x004fc800078208ff */
[----:B------:R-:W-:-:S05]  /*2bf0*/  LEA.HI.X R9, R6, R13, R5, 0x1, P1 ;  /* 0x0000000d06097211 */ /* 0x000fca00008f0c05 */
[----:B------:R0:W2:Y:S01]  /*2c00*/  @P0 LDG.E.LTC128B.U16 R5, desc[UR36][R8.64] ;  /* 0x0000002408050981 */ /* 0x0000a2000c1e1520 */
[----:B------:R-:W-:Y:S01]  /*2c10*/  ISETP.GT.AND P4, PT, R4, 0x1, PT ;  /* 0x000000010400780c */ /* 0x000fe20003f84270 */
[----:B------:R-:W-:Y:S01]  /*2c20*/  IMAD.WIDE.U32 R6, R110, R108, R10 ;  /* 0x0000006c6e067225 */ /* 0x000fe200078e000a */
[----:B------:R-:W-:Y:S02]  /*2c30*/  BSSY B1, `(.L_x_34) ;  /* 0x0000013000017945 */ /* 0x000fe40003800000 */
[----:B------:R-:W-:Y:S01]  /*2c40*/  P2R R119, PR, RZ, 0x10 ;  /* 0x00000010ff777803 */ /* 0x000fe20000000000 */
[----:B------:R-:W-:Y:S02]  /*2c50*/  IMAD.IADD R7, R113, 0x1, R7 ;  /* 0x0000000171077824 */ /* 0x000fe400078e0207 */
[----:B------:R-:W-:Y:S02]  /*2c60*/  IMAD.SHL.U32 R114, R108, 0x8, RZ ;  /* 0x000000086c727824 */ /* 0x000fe400078e00ff */
[----:B------:R-:W-:-:S04]  /*2c70*/  IMAD.WIDE.U32 R6, R23, R14, R6 ;  /* 0x0000000e17067225 */ /* 0x000fc800078e0006 */
[----:B------:R-:W-:Y:S01]  /*2c80*/  IMAD.IADD R7, R103, 0x1, R7 ;  /* 0x0000000167077824 */ /* 0x000fe200078e0207 */
[----:B0-----:R-:W-:-:S04]  /*2c90*/  LEA R8, P2, R6, R12, 0x1 ;  /* 0x0000000c06087211 */ /* 0x001fc800078408ff */
[----:B------:R-:W-:Y:S01]  /*2ca0*/  LEA.HI.X R9, R6, R13, R7, 0x1, P2 ;  /* 0x0000000d06097211 */ /* 0x000fe200010f0c07 */
[----:B--2---:R-:W-:-:S04]  /*2cb0*/  IMAD.U32 R20, R5, 0x10000, RZ ;  /* 0x0001000005147824 */ /* 0x004fc800078e00ff */
[----:B------:R-:W-:Y:S01]  /*2cc0*/  FMUL R15, R20, R91 ;  /* 0x0000005b140f7220 */ /* 0x000fe20000400000 */
[----:B------:R-:W-:-:S03]  /*2cd0*/  LEA R20, P1, R112, UR4, 0x1 ;  /* 0x0000000470147c11 */ /* 0x000fc6000f8208ff */
[----:B------:R-:W-:Y:S01]  /*2ce0*/  FFMA R15, R56, R90, R15 ;  /* 0x0000005a380f7223 */ /* 0x000fe2000000000f */
[----:B------:R-:W-:Y:S02]  /*2cf0*/  LEA.HI.X R21, R112, UR5, R115, 0x1, P1 ;  /* 0x0000000570157c11 */ /* 0x000fe400088f0c73 */
[----:B------:R-:W-:Y:S02]  /*2d00*/  ISETP.GT.AND P1, PT, R3, RZ, P4 ;  /* 0x000000ff0300720c */ /* 0x000fe40002724270 */
[----:B------:R-:W-:Y:S02]  /*2d10*/  F2FP.BF16.F32.PACK_AB R15, RZ, R15 ;  /* 0x0000000fff0f723e */ /* 0x000fe400000010ff */
[----:B------:R-:W-:-:S03]  /*2d20*/  SHF.L.U64.HI R115, R108, 0x3, R109 ;  /* 0x000000036c737819 */ /* 0x000fc6000001026d */
[----:B------:R0:W-:Y:S06]  /*2d30*/  @P0 STG.E.U16 desc[UR36][R20.64], R15 ;  /* 0x0000000f14000986 */ /* 0x0001ec000c101524 */
[----:B------:R-:W-:Y:S05]  /*2d40*/  @!P1 BRA `(.L_x_35) ;  /* 0x0000000000049947 */ /* 0x000fea0003800000 */
[----:B------:R1:W5:Y:S02]  /*2d50*/  LDG.E.LTC128B.U16 R5, desc[UR36][R8.64+0x2] ;  /* 0x0000022408057981 */ /* 0x000364000c1e1520 */
.L_x_35:
[----:B------:R-:W-:Y:S05]  /*2d60*/  BSYNC B1 ;  /* 0x0000000000017941 */ /* 0x000fea0003800000 */
.L_x_34:
[----:B------:R-:W-:Y:S01]  /*2d70*/  IMAD.WIDE.U32 R116, R110, R108, R114 ;  /* 0x0000006c6e747225 */ /* 0x000fe200078e0072 */
[----:B------:R-:W-:Y:S02]  /*2d80*/  ISETP.GT.AND P0, PT, R3, 0x8, P6 ;  /* 0x000000080300780c */ /* 0x000fe40003704270 */
[C---:B0----5:R-:W-:Y:S01]  /*2d90*/  PRMT R15, R5.reuse, 0x7610, R15 ;  /* 0x00007610050f7816 */ /* 0x061fe2000000000f */
[----:B------:R-:W-:Y:S01]  /*2da0*/  IMAD.U32 R6, R5, 0x10000, RZ ;  /* 0x0001000005067824 */ /* 0x000fe200078e00ff */
[----:B------:R-:W-:Y:S01]  /*2db0*/  IADD3 R7, P2, R106, R116, RZ ;  /* 0x000000746a077210 */ /* 0x000fe20007f5e0ff */
[----:B------:R-:W-:Y:S02]  /*2dc0*/  IMAD.IADD R113, R113, 0x1, R117 ;  /* 0x0000000171717824 */ /* 0x000fe400078e0275 */
[----:B------:R-:W-:Y:S02]  /*2dd0*/  FMUL R6, R6, R91 ;  /* 0x0000005b06067220 */ /* 0x000fe40000400000 */
[----:B------:R-:W-:-:S02]  /*2de0*/  IMAD.X R56, R113, 0x1, R105, P2 ;  /* 0x0000000171387824 */ /* 0x000fc400010e0669 */
[----:B------:R-:W-:Y:S01]  /*2df0*/  FFMA R57, R57, R90, R6 ;  /* 0x0000005a39397223 */ /* 0x000fe20000000006 */
[----:B------:R-:W-:-:S04]  /*2e00*/  LEA R6, P2, R7, R12, 0x1 ;  /* 0x0000000c07067211 */ /* 0x000fc800078408ff */
[----:B------:R-:W-:Y:S02]  /*2e10*/  F2FP.BF16.F32.PACK_AB R57, RZ, R57 ;  /* 0x00000039ff39723e */ /* 0x000fe400000010ff */
[----:B------:R-:W-:-:S03]  /*2e20*/  LEA.HI.X R7, R7, R13, R56, 0x1, P2 ;  /* 0x0000000d07077211 */ /* 0x000fc600010f0c38 */
[----:B------:R0:W-:Y:S04]  /*2e30*/  @P1 STG.E.U16 desc[UR36][R20.64+0x2], R57 ;  /* 0x0000023914001986 */ /* 0x0001e8000c101524 */
[----:B------:R-:W2:Y:S01]  /*2e40*/  @P0 LDG.E.LTC128B.U16 R15, desc[UR36][R6.64] ;  /* 0x00000024060f0981 */ /* 0x000ea2000c1e1520 */
[----:B------:R-:W-:Y:S01]  /*2e50*/  IMAD.SHL.U32 R121, R96, 0x2, RZ ;  /* 0x0000000260797824 */ /* 0x000fe200078e00ff */
[----:B------:R-:W-:Y:S01]  /*2e60*/  IADD3 R116, P1, R10, R116, RZ ;  /* 0x000000740a747210 */ /* 0x000fe20007f3e0ff */
[----:B------:R-:W-:Y:S01]  /*2e70*/  BSSY B1, `(.L_x_36) ;  /* 0x0000011000017945 */ /* 0x000fe20003800000 */
[----:B------:R-:W-:Y:S02]  /*2e80*/  SHF.L.U64.HI R123, R96, 0x1, R95 ;  /* 0x00000001607b7819 */ /* 0x000fe4000001025f */
[----:B------:R-:W-:Y:S01]  /*2e90*/  IADD3 R112, P2, R121, R20, RZ ;  /* 0x0000001479707210 */ /* 0x000fe20007f5e0ff */
[----:B------:R-:W-:Y:S01]  /*2ea0*/  IMAD.X R117, R11, 0x1, R113, P1 ;  /* 0x000000010b757824 */ /* 0x000fe200008e0671 */
[----:B------:R-:W-:-:S03]  /*2eb0*/  ISETP.GT.AND P1, PT, R3, 0x8, P4 ;  /* 0x000000080300780c */ /* 0x000fc60002724270 */
[----:B------:R-:W-:Y:S02]  /*2ec0*/  IMAD.X R113, R123, 0x1, R21, P2 ;  /* 0x000000017b717824 */ /* 0x000fe400010e0615 */
[----:B------:R-:W-:-:S04]  /*2ed0*/  IMAD.WIDE.U32 R116, R23, R14, R116 ;  /* 0x0000000e17747225 */ /* 0x000fc800078e0074 */
[----:B0-----:R-:W-:Y:S02]  /*2ee0*/  IMAD.IADD R57, R103, 0x1, R117 ;  /* 0x0000000167397824 */ /* 0x001fe400078e0275 */
[----:B--2---:R-:W-:-:S04]  /*2ef0*/  IMAD.U32 R56, R15, 0x10000, RZ ;  /* 0x000100000f387824 */ /* 0x004fc800078e00ff */
[----:B------:R-:W-:Y:S01]  /*2f00*/  FMUL R5, R56, R91 ;  /* 0x0000005b38057220 */ /* 0x000fe20000400000 */
[----:B------:R-:W-:-:S03]  /*2f10*/  LEA R56, P3, R116, R12, 0x1 ;  /* 0x0000000c74387211 */ /* 0x000fc600078608ff */
[----:B------:R-:W-:Y:S01]  /*2f20*/  FFMA R5, R58, R90, R5 ;  /* 0x0000005a3a057223 */ /* 0x000fe20000000005 */
[----:B------:R-:W-:-:S04]  /*2f30*/  LEA.HI.X R57, R116, R13, R57, 0x1, P3 ;  /* 0x0000000d74397211 */ /* 0x000fc800018f0c39 */
[----:B------:R-:W-:-:S05]  /*2f40*/  F2FP.BF16.F32.PACK_AB R5, RZ, R5 ;  /* 0x00000005ff05723e */ /* 0x000fca00000010ff */
[----:B------:R0:W-:Y:S01]  /*2f50*/  @P0 STG.E.U16 desc[UR36][R112.64], R5 ;  /* 0x0000000570000986 */ /* 0x0001e2000c101524 */
[----:B------:R-:W-:Y:S05]  /*2f60*/  @!P1 BRA `(.L_x_37) ;  /* 0x0000000000049947 */ /* 0x000fea0003800000 */
[----:B------:R2:W5:Y:S02]  /*2f70*/  LDG.E.LTC128B.U16 R15, desc[UR36][R56.64+0x2] ;  /* 0x00000224380f7981 */ /* 0x000564000c1e1520 */
.L_x_37:
[----:B------:R-:W-:Y:S05]  /*2f80*/  BSYNC B1 ;  /* 0x0000000000017941 */ /* 0x000fea0003800000 */
.L_x_36:
[----:B-----5:R-:W-:Y:S01]  /*2f90*/  IMAD.U32 R6, R15, 0x10000, RZ ;  /* 0x000100000f067824 */ /* 0x020fe200078e00ff */
[----:B------:R-:W-:Y:S01]  /*2fa0*/  ISETP.GT.AND P4, PT, R4, 0x8, PT ;  /* 0x000000080400780c */ /* 0x000fe20003f84270 */
[----:B------:R-:W-:Y:S01]  /*2fb0*/  IMAD.MOV.U32 R58, RZ, RZ, R112 ;  /* 0x000000ffff3a7224 */ /* 0x000fe200078e0070 */
[----:B------:R-:W-:Y:S01]  /*2fc0*/  BSSY B1, `(.L_x_38) ;  /* 0x000000b000017945 */ /* 0x000fe20003800000 */
[----:B------:R-:W-:Y:S01]  /*2fd0*/  FMUL R6, R6, R91 ;  /* 0x0000005b06067220 */ /* 0x000fe20000400000 */
[----:B------:R-:W-:Y:S02]  /*2fe0*/  ISETP.GT.AND P0, PT, R3, RZ, P4 ;  /* 0x000000ff0300720c */ /* 0x000fe40002704270 */
[----:B------:R-:W-:Y:S01]  /*2ff0*/  P2R R117, PR, RZ, 0x10 ;  /* 0x00000010ff757803 */ /* 0x000fe20000000000 */
[----:B------:R-:W-:Y:S01]  /*3000*/  FFMA R6, R59, R90, R6 ;  /* 0x0000005a3b067223 */ /* 0x000fe20000000006 */
[----:B------:R-:W-:Y:S01]  /*3010*/  IMAD.MOV.U32 R59, RZ, RZ, R113 ;  /* 0x000000ffff3b7224 */ /* 0x000fe200078e0071 */
[----:B------:R-:W-:-:S03]  /*3020*/  PRMT R116, R15, 0x7610, R116 ;  /* 0x000076100f747816 */ /* 0x000fc60000000074 */
[----:B------:R-:W-:-:S05]  /*3030*/  F2FP.BF16.F32.PACK_AB R6, RZ, R6 ;  /* 0x00000006ff06723e */ /* 0x000fca00000010ff */
[----:B------:R3:W-:Y:S01]  /*3040*/  @P1 STG.E.U16 desc[UR36][R58.64+0x2], R6 ;  /* 0x000002063a001986 */ /* 0x0007e2000c101524 */
[----:B------:R-:W-:Y:S05]  /*3050*/  @!P0 BRA `(.L_x_39) ;  /* 0x0000000000048947 */ /* 0x000fea0003800000 */
[----:B------:R4:W5:Y:S02]  /*3060*/  LDG.E.LTC128B.U16 R116, desc[UR36][R8.64+0x10] ;  /* 0x0000102408747981 */ /* 0x000964000c1e1520 */
.L_x_39:
[----:B------:R-:W-:Y:S05]  /*3070*/  BSYNC B1 ;  /* 0x0000000000017941 */ /* 0x000fea0003800000 */
.L_x_38:
[----:B---3-5:R-:W-:Y:S01]  /*3080*/  IMAD.U32 R6, R116, 0x10000, RZ ;  /* 0x0001000074067824 */ /* 0x028fe200078e00ff */
[C---:B0-----:R-:W-:Y:S01]  /*3090*/  SHF.L.U64.HI R5, R97.reuse, 0x1, R94 ;  /* 0x0000000161057819 */ /* 0x041fe2000001025e */
[----:B------:R-:W-:Y:S01]  /*30a0*/  IMAD.SHL.U32 R15, R97, 0x2, RZ ;  /* 0x00000002610f7824 */ /* 0x000fe200078e00ff */
[----:B------:R-:W-:Y:S01]  /*30b0*/  ISETP.GT.AND P3, PT, R4, 0x9, PT ;  /* 0x000000090400780c */ /* 0x000fe20003f64270 */
[----:B------:R-:W-:Y:S01]  /*30c0*/  FMUL R7, R6, R91 ;  /* 0x0000005b06077220 */ /* 0x000fe20000400000 */
[----:B------:R-:W-:Y:S02]  /*30d0*/  BSSY B1, `(.L_x_40) ;  /* 0x000000a000017945 */ /* 0x000fe40003800000 */
[----:B------:R-:W-:Y:S01]  /*30e0*/  IADD3 R6, P1, P2, R15, R20, R121 ;  /* 0x000000140f067210 */ /* 0x000fe20007a3e079 */
[----:B------:R-:W-:Y:S01]  /*30f0*/  FFMA R60, R60, R90, R7 ;  /* 0x0000005a3c3c7223 */ /* 0x000fe20000000007 */
[----:B------:R-:W-:Y:S02]  /*3100*/  P2R R120, PR, RZ, 0x8 ;  /* 0x00000008ff787803 */ /* 0x000fe40000000000 */
[----:B------:R-:W-:-:S02]  /*3110*/  IADD3.X R7, R5, R21, R123, P1, P2 ;  /* 0x0000001505077210 */ /* 0x000fc40000fe447b */
[----:B------:R-:W-:Y:S02]  /*3120*/  F2FP.BF16.F32.PACK_AB R60, RZ, R60 ;  /* 0x0000003cff3c723e */ /* 0x000fe400000010ff */
[----:B------:R-:W-:-:S03]  /*3130*/  ISETP.GT.AND P1, PT, R3, RZ, P3 ;  /* 0x000000ff0300720c */ /* 0x000fc60001f24270 */
[----:B------:R0:W-:Y:S10]  /*3140*/  @P0 STG.E.U16 desc[UR36][R20.64+0x10], R60 ;  /* 0x0000103c14000986 */ /* 0x0001f4000c101524 */
[----:B------:R-:W-:Y:S05]  /*3150*/  @!P1 BRA `(.L_x_41) ;  /* 0x0000000000049947 */ /* 0x000fea0003800000 */
[----:B------:R3:W5:Y:S02]  /*3160*/  LDG.E.LTC128B.U16 R116, desc[UR36][R8.64+0x12] ;  /* 0x0000122408747981 */ /* 0x000764000c1e1520 */
.L_x_41:
[----:B------:R-:W-:Y:S05]  /*3170*/  BSYNC B1 ;  /* 0x0000000000017941 */ /* 0x000fea0003800000 */
.L_x_40:
[----:B0----5:R-:W-:Y:S01]  /*3180*/  IMAD.U32 R60, R116, 0x10000, RZ ;  /* 0x00010000743c7824 */ /* 0x021fe200078e00ff */
[----:B------:R-:W-:Y:S01]  /*3190*/  ISETP.GT.AND P0, PT, R3, 0x8, P4 ;  /* 0x000000080300780c */ /* 0x000fe20002704270 */
[----:B------:R-:W-:Y:S02]  /*31a0*/  BSSY B1, `(.L_x_42) ;  /* 0x0000007000017945 */ /* 0x000fe40003800000 */
[----:B------:R-:W-:-:S04]  /*31b0*/  FMUL R60, R60, R91 ;  /* 0x0000005b3c3c7220 */ /* 0x000fc80000400000 */
[----:B------:R-:W-:-:S05]  /*31c0*/  FFMA R60, R61, R90, R60 ;  /* 0x0000005a3d3c7223 */ /* 0x000fca000000003c */
[----:B------:R-:W-:-:S05]  /*31d0*/  F2FP.BF16.F32.PACK_AB R60, RZ, R60 ;  /* 0x0000003cff3c723e */ /* 0x000fca00000010ff */
[----:B------:R0:W-:Y:S01]  /*31e0*/  @P1 STG.E.U16 desc[UR36][R20.64+0x12], R60 ;  /* 0x0000123c14001986 */ /* 0x0001e2000c101524 */
[----:B------:R-:W-:Y:S05]  /*31f0*/  @!P0 BRA `(.L_x_43) ;  /* 0x0000000000048947 */ /* 0x000fea0003800000 */
[----:B------:R0:W5:Y:S02]  /*3200*/  LDG.E.LTC128B.U16 R116, desc[UR36][R56.64+0x10] ;  /* 0x0000102438747981 */ /* 0x000164000c1e1520 */
.L_x_43:
[----:B------:R-:W-:Y:S05]  /*3210*/  BSYNC B1 ;  /* 0x0000000000017941 */ /* 0x000fea0003800000 */
.L_x_42:
        /* <DEDUP_REMOVED lines=9> */
.L_x_45:
[----:B------:R-:W-:Y:S05]  /*32b0*/  BSYNC B1 ;  /* 0x0000000000017941 */ /* 0x000fea0003800000 */
.L_x_44:
[----:B-----5:R-:W-:Y:S01]  /*32c0*/  IMAD.U32 R60, R116, 0x10000, RZ ;  /* 0x00010000743c7824 */ /* 0x020fe200078e00ff */
[----:B------:R-:W-:Y:S01]  /*32d0*/  IADD3 R123, P0, R110, 0x80, RZ ;  /* 0x000000806e7b7810 */ /* 0x000fe20007f1e0ff */
[----:B------:R-:W-:Y:S01]  /*32e0*/  BSSY B1, `(.L_x_46) ;  /* 0x000000b000017945 */ /* 0x000fe20003800000 */
[----:B------:R-:W-:Y:S01]  /*32f0*/  ISETP.GT.AND P2, PT, R4, 0x10, PT ;  /* 0x000000100400780c */ /* 0x000fe20003f44270 */
[----:B------:R-:W-:Y:S02]  /*3300*/  FMUL R60, R60, R91 ;  /* 0x0000005b3c3c7220 */ /* 0x000fe40000400000 */
[----:B------:R-:W-:Y:S01]  /*3310*/  IMAD.X R111, RZ, RZ, R111, P0 ;  /* 0x000000ffff6f7224 */ /* 0x000fe200000e066f */
[----:B------:R-:W-:Y:S01]  /*3320*/  ISETP.GT.AND P0, PT, R3, RZ, P2 ;  /* 0x000000ff0300720c */ /* 0x000fe20001704270 */
[----:B------:R-:W-:Y:S01]  /*3330*/  FFMA R60, R63, R90, R60 ;  /* 0x0000005a3f3c7223 */ /* 0x000fe2000000003c */
[----:B------:R-:W-:-:S04]  /*3340*/  P2R R121, PR, RZ, 0x4 ;  /* 0x00000004ff797803 */ /* 0x000fc80000000000 */
[----:B------:R-:W-:-:S05]  /*3350*/  F2FP.BF16.F32.PACK_AB R60, RZ, R60 ;  /* 0x0000003cff3c723e */ /* 0x000fca00000010ff */
[----:B------:R0:W-:Y:S02]  /*3360*/  @P1 STG.E.U16 desc[UR36][R58.64+0x12], R60 ;  /* 0x0000123c3a001986 */ /* 0x0001e4000c101524 */
[----:B------:R-:W-:Y:S05]  /*3370*/  @!P0 BRA `(.L_x_47) ;  /* 0x0000000000048947 */ /* 0x000fea0003800000 */
[----:B------:R0:W5:Y:S02]  /*3380*/  LDG.E.LTC128B.U16 R116, desc[UR36][R8.64+0x20] ;  /* 0x0000202408747981 */ /* 0x000164000c1e1520 */
.L_x_47:
[----:B------:R-:W-:Y:S05]  /*3390*/  BSYNC B1 ;  /* 0x0000000000017941 */ /* 0x000fea0003800000 */
.L_x_46:
[----:B0----5:R-:W-:Y:S01]  /*33a0*/  IMAD.U32 R60, R116, 0x10000, RZ ;  /* 0x00010000743c7824 */ /* 0x021fe200078e00ff */
[----:B------:R-:W-:Y:S01]  /*33b0*/  ISETP.GT.AND P1, PT, R4, 0x11, PT ;  /* 0x000000110400780c */ /* 0x000fe20003f24270 */
[-C--:B------:R-:W-:Y:S01]  /*33c0*/  IMAD.WIDE.U32 R62, R123, R108.reuse, R10 ;  /* 0x0000006c7b3e7225 */ /* 0x080fe200078e000a */
[----:B------:R-:W-:Y:S03]  /*33d0*/  BSSY B1, `(.L_x_48) ;  /* 0x0000021000017945 */ /* 0x000fe60003800000 */
[----:B------:R-:W-:Y:S01]  /*33e0*/  FMUL R61, R60, R91 ;  /* 0x0000005b3c3d7220 */ /* 0x000fe20000400000 */
[----:B------:R-:W-:-:S03]  /*33f0*/  IMAD R60, R111, R108, RZ ;  /* 0x0000006c6f3c7224 */ /* 0x000fc600078e02ff */
[----:B------:R-:W-:Y:S01]  /*3400*/  FFMA R61, R64, R90, R61 ;  /* 0x0000005a403d7223 */ /* 0x000fe2000000003d */
[----:B------:R-:W-:-:S04]  /*3410*/  IMAD R107, R123, R109, R60 ;  /* 0x0000006d7b6b7224 */ /* 0x000fc800078e023c */
[----:B------:R-:W-:Y:S01]  /*3420*/  F2FP.BF16.F32.PACK_AB R61, RZ, R61 ;  /* 0x0000003dff3d723e */ /* 0x000fe200000010ff */
[----:B------:R-:W-:-:S03]  /*3430*/  IMAD.IADD R63, R107, 0x1, R63 ;  /* 0x000000016b3f7824 */ /* 0x000fc600078e023f */
[----:B------:R-:W-:Y:S01]  /*3440*/  PRMT R64, R61, 0x7610, R64 ;  /* 0x000076103d407816 */ /* 0x000fe20000000040 */
[----:B------:R-:W-:-:S04]  /*3450*/  IMAD.WIDE.U32 R60, R123, R108, R104 ;  /* 0x0000006c7b3c7225 */ /* 0x000fc800078e0068 */
[----:B------:R0:W-:Y:S01]  /*3460*/  @P0 STG.E.U16 desc[UR36][R20.64+0x20], R64 ;  /* 0x0000204014000986 */ /* 0x0001e2000c101524 */
[----:B------:R-:W-:Y:S01]  /*3470*/  IMAD.WIDE.U32 R110, R23, R14, R62 ;  /* 0x0000000e176e7225 */ /* 0x000fe200078e003e */
[----:B------:R-:W-:-:S03]  /*3480*/  LEA R62, P0, R60, R12, 0x1 ;  /* 0x0000000c3c3e7211 */ /* 0x000fc600078008ff */
[----:B------:R-:W-:Y:S02]  /*3490*/  IMAD.IADD R61, R61, 0x1, R107 ;  /* 0x000000013d3d7824 */ /* 0x000fe400078e026b */
[----:B------:R-:W-:-:S03]  /*34a0*/  IMAD.WIDE.U32 R108, R123, R108, R114 ;  /* 0x0000006c7b6c7225 */ /* 0x000fc600078e0072 */
[----:B------:R-:W-:Y:S01]  /*34b0*/  LEA.HI.X R63, R60, R13, R61, 0x1, P0 ;  /* 0x0000000d3c3f7211 */ /* 0x000fe200000f0c3d */
[----:B------:R-:W-:Y:S01]  /*34c0*/  IMAD.IADD R61, R103, 0x1, R111 ;  /* 0x00000001673d7824 */ /* 0x000fe200078e026f */
[----:B------:R-:W-:Y:S01]  /*34d0*/  LEA R60, P0, R110, R12, 0x1 ;  /* 0x0000000c6e3c7211 */ /* 0x000fe200078008ff */
[----:B------:R-:W-:-:S03]  /*34e0*/  IMAD.IADD R107, R107, 0x1, R109 ;  /* 0x000000016b6b7824 */ /* 0x000fc600078e026d */
[----:B------:R-:W-:Y:S02]  /*34f0*/  LEA.HI.X R61, R110, R13, R61, 0x1, P0 ;  /* 0x0000000d6e3d7211 */ /* 0x000fe400000f0c3d */
[----:B------:R-:W-:-:S05]  /*3500*/  IADD3 R106, P0, R106, R108, RZ ;  /* 0x0000006c6a6a7210 */ /* 0x000fca0007f1e0ff */
[----:B0-----:R-:W-:Y:S01]  /*3510*/  IMAD.X R64, R107, 0x1, R105, P0 ;  /* 0x000000016b407824 */ /* 0x001fe200000e0669 */
[----:B------:R-:W-:-:S05]  /*3520*/  IADD3 R104, P0, R10, R108, RZ ;  /* 0x0000006c0a687210 */ /* 0x000fca0007f1e0ff */
[----:B------:R-:W-:Y:S01]  /*3530*/  IMAD.X R105, R11, 0x1, R107, P0 ;  /* 0x000000010b697824 */ /* 0x000fe200000e066b */
[----:B------:R-:W-:Y:S01]  /*3540*/  LEA R10, P0, R106, R12, 0x1 ;  /* 0x0000000c6a0a7211 */ /* 0x000fe200078008ff */
[----:B------:R-:W-:-:S03]  /*3550*/  IMAD.WIDE.U32 R104, R23, R14, R104 ;  /* 0x0000000e17687225 */ /* 0x000fc600078e0068 */
[----:B------:R-:W-:Y:S01]  /*3560*/  LEA.HI.X R11, R106, R13, R64, 0x1, P0 ;  /* 0x0000000d6a0b7211 */ /* 0x000fe200000f0c40 */
[----:B------:R-:W-:Y:S01]  /*3570*/  IMAD.IADD R103, R103, 0x1, R105 ;  /* 0x0000000167677824 */ /* 0x000fe200078e0269 */
[----:B------:R-:W-:-:S04]  /*3580*/  LEA R12, P0, R104, R12, 0x1 ;  /* 0x0000000c680c7211 */ /* 0x000fc800078008ff */
[----:B------:R-:W-:Y:S02]  /*3590*/  LEA.HI.X R13, R104, R13, R103, 0x1, P0 ;  /* 0x0000000d680d7211 */ /* 0x000fe400000f0c67 */
[----:B------:R-:W-:Y:S02]  /*35a0*/  ISETP.GT.AND P0, PT, R3, RZ, P1 ;  /* 0x000000ff0300720c */ /* 0x000fe40000f04270 */
[----:B------:R-:W-:-:S11]  /*35b0*/  P2R R103, PR, RZ, 0x2 ;  /* 0x00000002ff677803 */ /* 0x000fd60000000000 */
[----:B------:R-:W-:Y:S05]  /*35c0*/  @!P0 BRA `(.L_x_49) ;  /* 0x0000000000048947 */ /* 0x000fea0003800000 */
[----:B------:R0:W5:Y:S02]  /*35d0*/  LDG.E.LTC128B.U16 R116, desc[UR36][R8.64+0x22] ;  /* 0x0000222408747981 */ /* 0x000164000c1e1520 */
.L_x_49:
[----:B------:R-:W-:Y:S05]  /*35e0*/  BSYNC B1 ;  /* 0x0000000000017941 */ /* 0x000fea0003800000 */
.L_x_48:
[----:B-----5:R-:W-:Y:S01]  /*35f0*/  IMAD.U32 R14, R116, 0x10000, RZ ;  /* 0x00010000740e7824 */ /* 0x020fe200078e00ff */
[----:B------:R-:W-:Y:S03]  /*3600*/  BSSY B1, `(.L_x_50) ;  /* 0x0000008000017945 */ /* 0x000fe60003800000 */
[----:B------:R-:W-:-:S04]  /*3610*/  FMUL R14, R14, R91 ;  /* 0x0000005b0e0e7220 */ /* 0x000fc80000400000 */
[----:B------:R-:W-:-:S05]  /*3620*/  FFMA R14, R65, R90, R14 ;  /* 0x0000005a410e7223 */ /* 0x000fca000000000e */
[----:B------:R-:W-:-:S05]  /*3630*/  F2FP.BF16.F32.PACK_AB R14, RZ, R14 ;  /* 0x0000000eff0e723e */ /* 0x000fca00000010ff */
[----:B------:R0:W-:Y:S01]  /*3640*/  @P0 STG.E.U16 desc[UR36][R20.64+0x22], R14 ;  /* 0x0000220e14000986 */ /* 0x0001e2000c101524 */
[----:B------:R-:W-:-:S13]  /*3650*/  ISETP.GT.AND P0, PT, R3, 0x8, P2 ;  /* 0x000000080300780c */ /* 0x000fda0001704270 */
[----:B0-----:R-:W-:Y:S05]  /*3660*/  @!P0 BRA `(.L_x_51) ;  /* 0x0000000000048947 */ /* 0x001fea0003800000 */
[----:B------:R0:W5:Y:S02]  /*3670*/  LDG.E.LTC128B.U16 R116, desc[UR36][R56.64+0x20] ;  /* 0x0000202438747981 */ /* 0x000164000c1e1520 */
.L_x_51:
[----:B------:R-:W-:Y:S05]  /*3680*/  BSYNC B1 ;  /* 0x0000000000017941 */ /* 0x000fea0003800000 */
.L_x_50:
        /* <DEDUP_REMOVED lines=9> */
.L_x_53:
[----:B------:R-:W-:Y:S05]  /*3720*/  BSYNC B1 ;  /* 0x0000000000017941 */ /* 0x000fea0003800000 */
.L_x_52:
[----:B-----5:R-:W-:Y:S01]  /*3730*/  IMAD.U32 R14, R116, 0x10000, RZ ;  /* 0x00010000740e7824 */ /* 0x020fe200078e00ff */
[----:B------:R-:W-:Y:S01]  /*3740*/  ISETP.GT.AND P2, PT, R4, 0x18, PT ;  /* 0x000000180400780c */ /* 0x000fe20003f44270 */
[----:B------:R-:W-:Y:S02]  /*3750*/  BSSY B1, `(.L_x_54) ;  /* 0x0000009000017945 */ /* 0x000fe40003800000 */
[----:B------:R-:W-:Y:S01]  /*3760*/  FMUL R14, R14, R91 ;  /* 0x0000005b0e0e7220 */ /* 0x000fe20000400000 */
[----:B------:R-:W-:-:S03]  /*3770*/  P2R R104, PR, RZ, 0x4 ;  /* 0x00000004ff687803 */ /* 0x000fc60000000000 */
[----:B------:R-:W-:-:S05]  /*3780*/  FFMA R14, R67, R90, R14 ;  /* 0x0000005a430e7223 */ /* 0x000fca000000000e */
[----:B------:R-:W-:-:S05]  /*3790*/  F2FP.BF16.F32.PACK_AB R14, RZ, R14 ;  /* 0x0000000eff0e723e */ /* 0x000fca00000010ff */
[----:B------:R0:W-:Y:S01]  /*37a0*/  @P0 STG.E.U16 desc[UR36][R58.64+0x22], R14 ;  /* 0x0000220e3a000986 */ /* 0x0001e2000c101524 */
[----:B------:R-:W-:-:S13]  /*37b0*/  ISETP.GT.AND P0, PT, R3, RZ, P2 ;  /* 0x000000ff0300720c */ /* 0x000fda0001704270 */
[----:B0-----:R-:W-:Y:S05]  /*37c0*/  @!P0 BRA `(.L_x_55) ;  /* 0x0000000000048947 */ /* 0x001fea0003800000 */
[----:B------:R0:W5:Y:S02]  /*37d0*/  LDG.E.LTC128B.U16 R116, desc[UR36][R8.64+0x30] ;  /* 0x0000302408747981 */ /* 0x000164000c1e1520 */
.L_x_55:
[----:B------:R-:W-:Y:S05]  /*37e0*/  BSYNC B1 ;  /* 0x0000000000017941 */ /* 0x000fea0003800000 */
.L_x_54:
[----:B-----5:R-:W-:Y:S01]  /*37f0*/  IMAD.U32 R14, R116, 0x10000, RZ ;  /* 0x00010000740e7824 */ /* 0x020fe200078e00ff */
[----:B------:R-:W-:Y:S01]  /*3800*/  ISETP.GT.AND P1, PT, R4, 0x19, PT ;  /* 0x000000190400780c */ /* 0x000fe20003f24270 */
[----:B------:R-:W-:Y:S02]  /*3810*/  BSSY B1, `(.L_x_56) ;  /* 0x0000009000017945 */ /* 0x000fe40003800000 */
[----:B------:R-:W-:-:S04]  /*3820*/  FMUL R23, R14, R91 ;  /* 0x0000005b0e177220 */ /* 0x000fc80000400000 */
[----:B------:R-:W-:Y:S01]  /*3830*/  FFMA R23, R68, R90, R23 ;  /* 0x0000005a44177223 */ /* 0x000fe20000000017 */
[----:B------:R-:W-:-:S04]  /*3840*/  P2R R68, PR, RZ, 0x2 ;  /* 0x00000002ff447803 */ /* 0x000fc80000000000 */
[----:B------:R-:W-:-:S05]  /*3850*/  F2FP.BF16.F32.PACK_AB R23, RZ, R23 ;  /* 0x00000017ff17723e */ /* 0x000fca00000010ff */
[----:B------:R0:W-:Y:S01]  /*3860*/  @P0 STG.E.U16 desc[UR36][R20.64+0x30], R23 ;  /* 0x0000301714000986 */ /* 0x0001e2000c101524 */
[----:B------:R-:W-:-:S13]  /*3870*/  ISETP.GT.AND P0, PT, R3, RZ, P1 ;  /* 0x000000ff0300720c */ /* 0x000fda0000f04270 */
[----:B0-----:R-:W-:Y:S05]  /*3880*/  @!P0 BRA `(.L_x_57) ;  /* 0x0000000000048947 */ /* 0x001fea0003800000 */
[----:B------:R0:W5:Y:S02]  /*3890*/  LDG.E.LTC128B.U16 R116, desc[UR36][R8.64+0x32] ;  /* 0x0000322408747981 */ /* 0x000164000c1e1520 */
.L_x_57:
[----:B------:R-:W-:Y:S05]  /*38a0*/  BSYNC B1 ;  /* 0x0000000000017941 */ /* 0x000fea0003800000 */
.L_x_56:
        /* <DEDUP_REMOVED lines=9> */
.L_x_59:
[----:B------:R-:W-:Y:S05]  /*3940*/  BSYNC B1 ;  /* 0x0000000000017941 */ /* 0x000fea0003800000 */
.L_x_58:
        /* <DEDUP_REMOVED lines=9> */
.L_x_61:
[----:B------:R-:W-:Y:S05]  /*39e0*/  BSYNC B1 ;  /* 0x0000000000017941 */ /* 0x000fea0003800000 */
.L_x_60:
        /* <DEDUP_REMOVED lines=11> */
.L_x_63:
[----:B------:R-:W-:Y:S05]  /*3aa0*/  BSYNC B1 ;  /* 0x0000000000017941 */ /* 0x000fea0003800000 */
.L_x_62:
        /* <DEDUP_REMOVED lines=11> */
.L_x_65:
[----:B------:R-:W-:Y:S05]  /*3b60*/  BSYNC B1 ;  /* 0x0000000000017941 */ /* 0x000fea0003800000 */
.L_x_64:
        /* <DEDUP_REMOVED lines=9> */
.L_x_67:
[----:B------:R-:W-:Y:S05]  /*3c00*/  BSYNC B1 ;  /* 0x0000000000017941 */ /* 0x000fea0003800000 */
.L_x_66:
        /* <DEDUP_REMOVED lines=9> */
.L_x_69:
[----:B------:R-:W-:Y:S05]  /*3ca0*/  BSYNC B1 ;  /* 0x0000000000017941 */ /* 0x000fea0003800000 */
.L_x_68:
        /* <DEDUP_REMOVED lines=11> */
.L_x_71:
[----:B------:R-:W-:Y:S05]  /*3d60*/  BSYNC B1 ;  /* 0x0000000000017941 */ /* 0x000fea0003800000 */
.L_x_70:
        /* <DEDUP_REMOVED lines=11> */
.L_x_73:
[----:B------:R-:W-:Y:S05]  /*3e20*/  BSYNC B1 ;  /* 0x0000000000017941 */ /* 0x000fea0003800000 */
.L_x_72:
        /* <DEDUP_REMOVED lines=9> */
.L_x_75:
[----:B------:R-:W-:Y:S05]  /*3ec0*/  BSYNC B1 ;  /* 0x0000000000017941 */ /* 0x000fea0003800000 */
.L_x_74:
        /* <DEDUP_REMOVED lines=9> */
.L_x_77:
[----:B------:R-:W-:Y:S05]  /*3f60*/  BSYNC B1 ;  /* 0x0000000000017941 */ /* 0x000fea0003800000 */
.L_x_76:
[----:B-----5:R-:W-:Y:S01]  /*3f70*/  IMAD.U32 R14, R116, 0x10000, RZ ;  /* 0x00010000740e7824 */ /* 0x020fe200078e00ff */
[----:B------:R-:W-:Y:S01]  /*3f80*/  ISETP.GT.AND P3, PT, R4, 0x30, PT ;  /* 0x000000300400780c */ /* 0x000fe20003f64270 */
[----:B------:R-:W-:Y:S02]  /*3f90*/  BSSY B1, `(.L_x_78) ;  /* 0x0000008000017945 */ /* 0x000fe40003800000 */
[----:B------:R-:W-:-:S04]  /*3fa0*/  FMUL R14, R14, R91 ;  /* 0x0000005b0e0e7220 */ /* 0x000fc80000400000 */
[----:B------:R-:W-:-:S05]  /*3fb0*/  FFMA R14, R79, R90, R14 ;  /* 0x0000005a4f0e7223 */ /* 0x000fca000000000e */
[----:B------:R-:W-:-:S05]  /*3fc0*/  F2FP.BF16.F32.PACK_AB R14, RZ, R14 ;  /* 0x0000000eff0e723e */ /* 0x000fca00000010ff */
[----:B------:R0:W-:Y:S01]  /*3fd0*/  @P0 STG.E.U16 desc[UR36][R58.64+0x52], R14 ;  /* 0x0000520e3a000986 */ /* 0x0001e2000c101524 */
[----:B------:R-:W-:-:S13]  /*3fe0*/  ISETP.GT.AND P0, PT, R3, RZ, P3 ;  /* 0x000000ff0300720c */ /* 0x000fda0001f04270 */
[----:B0-----:R-:W-:Y:S05]  /*3ff0*/  @!P0 BRA `(.L_x_79) ;  /* 0x0000000000048947 */ /* 0x001fea0003800000 */
[----:B------:R0:W5:Y:S02]  /*4000*/  LDG.E.LTC128B.U16 R116, desc[UR36][R8.64+0x60] ;  /* 0x0000602408747981 */ /* 0x000164000c1e1520 */
.L_x_79:
[----:B------:R-:W-:Y:S05]  /*4010*/  BSYNC B1 ;  /* 0x0000000000017941 */ /* 0x000fea0003800000 */
.L_x_78:
        /* <DEDUP_REMOVED lines=10> */
.L_x_81:
[----:B------:R-:W-:Y:S05]  /*40c0*/  BSYNC B1 ;  /* 0x0000000000017941 */ /* 0x000fea0003800000 */
.L_x_80:
        /* <DEDUP_REMOVED lines=9> */
.L_x_83:
[----:B------:R-:W-:Y:S05]  /*4160*/  BSYNC B1 ;  /* 0x0000000000017941 */ /* 0x000fea0003800000 */
.L_x_82:
        /* <DEDUP_REMOVED lines=9> */
.L_x_85:
[----:B------:R-:W-:Y:S05]  /*4200*/  BSYNC B1 ;  /* 0x0000000000017941 */ /* 0x000fea0003800000 */
.L_x_84:
        /* <DEDUP_REMOVED lines=10> */
.L_x_87:
[----:B------:R-:W-:Y:S05]  /*42b0*/  BSYNC B1 ;  /* 0x0000000000017941 */ /* 0x000fea0003800000 */
.L_x_86:
[----:B-----5:R-:W-:Y:S01]  /*42c0*/  IMAD.U32 R14, R116, 0x10000, RZ ;  /* 0x00010000740e7824 */ /* 0x020fe200078e00ff */
[----:B------:R-:W-:Y:S03]  /*42d0*/  BSSY B1, `(.L_x_88) ;  /* 0x000000f000017945 */ /* 0x000fe60003800000 */
[----:B------:R-:W-:-:S04]  /*42e0*/  FMUL R23, R14, R91 ;  /* 0x0000005b0e177220 */ /* 0x000fc80000400000 */
[----:B------:R-:W-:-:S05]  /*42f0*/  FFMA R23, R84, R90, R23 ;  /* 0x0000005a54177223 */ /* 0x000fca0000000017 */
[----:B------:R-:W-:-:S05]  /*4300*/  F2FP.BF16.F32.PACK_AB R23, RZ, R23 ;  /* 0x00000017ff17723e */ /* 0x000fca00000010ff */
[----:B------:R0:W-:Y:S01]  /*4310*/  @P0 STG.E.U16 desc[UR36][R20.64+0x70], R23 ;  /* 0x0000701714000986 */ /* 0x0001e2000c101524 */
[----:B------:R-:W-:-:S05]  /*4320*/  IADD3 R64, P0, R15, R112, RZ ;  /* 0x000000700f407210 */ /* 0x000fca0007f1e0ff */
[----:B------:R-:W-:Y:S01]  /*4330*/  IMAD.X R65, R5, 0x1, R113, P0 ;  /* 0x0000000105417824 */ /* 0x000fe200000e0671 */
[----:B------:R-:W-:-:S05]  /*4340*/  IADD3 R66, P0, R15, R112, RZ ;  /* 0x000000700f427210 */ /* 0x000fca0007f1e0ff */
[----:B------:R-:W-:Y:S01]  /*4350*/  IMAD.X R67, R5, 0x1, R113, P0 ;  /* 0x0000000105437824 */ /* 0x000fe200000e0671 */
[----:B------:R-:W-:-:S05]  /*4360*/  IADD3 R14, P0, R15, R20, RZ ;  /* 0x000000140f0e7210 */ /* 0x000fca0007f1e0ff */
[----:B------:R-:W-:Y:S01]  /*4370*/  IMAD.X R15, R5, 0x1, R21, P0 ;  /* 0x00000001050f7824 */ /* 0x000fe200000e0615 */
[----:B------:R-:W-:-:S04]  /*4380*/  ISETP.GT.AND P0, PT, R4, 0x39, PT ;  /* 0x000000390400780c */ /* 0x000fc80003f04270 */
[----:B------:R-:W-:-:S13]  /*4390*/  ISETP.GT.AND P4, PT, R3, RZ, P0 ;  /* 0x000000ff0300720c */ /* 0x000fda0000784270 */
[----:B0-----:R-:W-:Y:S05]  /*43a0*/  @!P4 BRA `(.L_x_89) ;  /* 0x000000000004c947 */ /* 0x001fea0003800000 */
[----:B------:R0:W5:Y:S02]  /*43b0*/  LDG.E.LTC128B.U16 R116, desc[UR36][R8.64+0x72] ;  /* 0x0000722408747981 */ /* 0x000164000c1e1520 */
.L_x_89:
[----:B------:R-:W-:Y:S05]  /*43c0*/  BSYNC B1 ;  /* 0x0000000000017941 */ /* 0x000fea0003800000 */
.L_x_88:
        /* <DEDUP_REMOVED lines=9> */
.L_x_91:
[----:B------:R-:W-:Y:S05]  /*4460*/  BSYNC B1 ;  /* 0x0000000000017941 */ /* 0x000fea0003800000 */
.L_x_90:
        /* <DEDUP_REMOVED lines=9> */
.L_x_93:
[----:B------:R-:W-:Y:S05]  /*4500*/  BSYNC B1 ;  /* 0x0000000000017941 */ /* 0x000fea0003800000 */
.L_x_92:
[----:B-----5:R-:W-:-:S04]  /*4510*/  IMAD.U32 R4, R116, 0x10000, RZ ;  /* 0x0001000074047824 */ /* 0x020fc800078e00ff */
[----:B------:R-:W-:-:S04]  /*4520*/  FMUL R4, R4, R91 ;  /* 0x0000005b04047220 */ /* 0x000fc80000400000 */
[----:B------:R-:W-:-:S05]  /*4530*/  FFMA R4, R87, R90, R4 ;  /* 0x0000005a57047223 */ /* 0x000fca0000000004 */
[----:B------:R-:W-:-:S04]  /*4540*/  F2FP.BF16.F32.PACK_AB R4, RZ, R4 ;  /* 0x00000004ff04723e */ /* 0x000fc800000010ff */
[----:B-1-34-:R-:W-:-:S05]  /*4550*/  PRMT R8, R4, 0x7610, R8 ;  /* 0x0000761004087816 */ /* 0x01afca0000000008 */
[----:B------:R1:W-:Y:S01]  /*4560*/  @P4 STG.E.U16 desc[UR36][R58.64+0x72], R8 ;  /* 0x000072083a004986 */ /* 0x0003e2000c101524 */
[----:B------:R-:W-:-:S13]  /*4570*/  ISETP.GT.AND P4, PT, R3, 0x80, P6 ;  /* 0x000000800300780c */ /* 0x000fda0003784270 */
[----:B------:R-:W3:Y:S01]  /*4580*/  @P4 LDG.E.LTC128B.U16 R116, desc[UR36][R62.64] ;  /* 0x000000243e744981 */ /* 0x000ee2000c1e1520 */
[----:B------:R-:W-:Y:S01]  /*4590*/  BSSY B1, `(.L_x_94) ;  /* 0x000000a000017945 */ /* 0x000fe20003800000 */
[----:B---3--:R-:W-:-:S04]  /*45a0*/  IMAD.U32 R4, R116, 0x10000, RZ ;  /* 0x0001000074047824 */ /* 0x008fc800078e00ff */
[----:B------:R-:W-:-:S04]  /*45b0*/  FMUL R5, R4, R91 ;  /* 0x0000005b04057220 */ /* 0x000fc80000400000 */
[----:B------:R-:W-:-:S05]  /*45c0*/  FFMA R5, R24, R90, R5 ;  /* 0x0000005a18057223 */ /* 0x000fca0000000005 */
[----:B------:R-:W-:-:S05]  /*45d0*/  F2FP.BF16.F32.PACK_AB R5, RZ, R5 ;  /* 0x00000005ff05723e */ /* 0x000fca00000010ff */
[----:B------:R1:W-:Y:S01]  /*45e0*/  @P4 STG.E.U16 desc[UR36][R14.64], R5 ;  /* 0x000000050e004986 */ /* 0x0003e2000c101524 */
[----:B------:R-:W-:-:S04]  /*45f0*/  ISETP.NE.AND P4, PT, R119, RZ, PT ;  /* 0x000000ff7700720c */ /* 0x000fc80003f85270 */
[----:B------:R-:W-:-:S13]  /*4600*/  ISETP.GT.AND P4, PT, R3, 0x80, P4 ;  /* 0x000000800300780c */ /* 0x000fda0002784270 */
[----:B-1----:R-:W-:Y:S05]  /*4610*/  @!P4 BRA `(.L_x_95) ;  /* 0x000000000004c947 */ /* 0x002fea0003800000 */
[----:B------:R1:W5:Y:S02]  /*4620*/  LDG.E.LTC128B.U16 R116, desc[UR36][R60.64+0x2] ;  /* 0x000002243c747981 */ /* 0x000364000c1e1520 */
.L_x_95:
[----:B------:R-:W-:Y:S05]  /*4630*/  BSYNC B1 ;  /* 0x0000000000017941 */ /* 0x000fea0003800000 */
.L_x_94:
[----:B-----5:R-:W-:Y:S01]  /*4640*/  IMAD.U32 R4, R116, 0x10000, RZ ;  /* 0x0001000074047824 */ /* 0x020fe200078e00ff */
[----:B------:R-:W-:Y:S01]  /*4650*/  ISETP.GT.AND P6, PT, R3, 0x88, P6 ;  /* 0x000000880300780c */ /* 0x000fe200037c4270 */
[----:B------:R-:W-:Y:S01]  /*4660*/  @P4 IMAD.MOV.U32 R5, RZ, RZ, R15 ;  /* 0x000000ffff054224 */ /* 0x000fe200078e000f */
[----:B------:R-:W-:Y:S01]  /*4670*/  BSSY B1, `(.L_x_96) ;  /* 0x0000009000017945 */ /* 0x000fe20003800000 */
[----:B------:R-:W-:-:S04]  /*4680*/  FMUL R4, R4, R91 ;  /* 0x0000005b04047220 */ /* 0x000fc80000400000 */
[----:B------:R-:W-:-:S05]  /*4690*/  FFMA R4, R25, R90, R4 ;  /* 0x0000005a19047223 */ /* 0x000fca0000000004 */
[----:B------:R-:W-:-:S04]  /*46a0*/  F2FP.BF16.F32.PACK_AB R4, RZ, R4 ;  /* 0x00000004ff04723e */ /* 0x000fc800000010ff */
[----:B------:R-:W-:Y:S01]  /*46b0*/  PRMT R8, R4, 0x7610, R8 ;  /* 0x0000761004087816 */ /* 0x000fe20000000008 */
[----:B------:R-:W-:-:S05]  /*46c0*/  @P4 IMAD.MOV.U32 R4, RZ, RZ, R14 ;  /* 0x000000ffff044224 */ /* 0x000fca00078e000e */
[----:B------:R3:W-:Y:S01]  /*46d0*/  @P4 STG.E.U16 desc[UR36][R4.64+0x2], R8 ;  /* 0x0000020804004986 */ /* 0x0007e2000c101524 */
[----:B------:R-:W-:Y:S05]  /*46e0*/  @!P6 BRA `(.L_x_97) ;  /* 0x000000000004e947 */ /* 0x000fea0003800000 */
[----:B------:R4:W5:Y:S02]  /*46f0*/  LDG.E.LTC128B.U16 R116, desc[UR36][R10.64] ;  /* 0x000000240a747981 */ /* 0x000964000c1e1520 */
.L_x_97:
[----:B------:R-:W-:Y:S05]  /*4700*/  BSYNC B1 ;  /* 0x0000000000017941 */ /* 0x000fea0003800000 */
.L_x_96:
[----:B---3-5:R-:W-:Y:S01]  /*4710*/  IMAD.U32 R4, R116, 0x10000, RZ ;  /* 0x0001000074047824 */ /* 0x028fe200078e00ff */
[----:B------:R-:W-:Y:S01]  /*4720*/  ISETP.NE.AND P4, PT, R119, RZ, PT ;  /* 0x000000ff7700720c */ /* 0x000fe20003f85270 */
[----:B------:R-:W-:Y:S02]  /*4730*/  BSSY B1, `(.L_x_98) ;  /* 0x0000008000017945 */ /* 0x000fe40003800000 */
[----:B------:R-:W-:Y:S01]  /*4740*/  FMUL R5, R4, R91 ;  /* 0x0000005b04057220 */ /* 0x000fe20000400000 */
[----:B------:R-:W-:-:S03]  /*4750*/  ISETP.GT.AND P4, PT, R3, 0x88, P4 ;  /* 0x000000880300780c */ /* 0x000fc60002784270 */
[----:B------:R-:W-:-:S05]  /*4760*/  FFMA R5, R26, R90, R5 ;  /* 0x0000005a1a057223 */ /* 0x000fca0000000005 */
[----:B------:R-:W-:-:S05]  /*4770*/  F2FP.BF16.F32.PACK_AB R5, RZ, R5 ;  /* 0x00000005ff05723e */ /* 0x000fca00000010ff */
[----:B------:R3:W-:Y:S01]  /*4780*/  @P6 STG.E.U16 desc[UR36][R64.64], R5 ;  /* 0x0000000540006986 */ /* 0x0007e2000c101524 */
[----:B------:R-:W-:Y:S05]  /*4790*/  @!P4 BRA `(.L_x_99) ;  /* 0x000000000004c947 */ /* 0x000fea0003800000 */
[----:B------:R0:W5:Y:S02]  /*47a0*/  LDG.E.LTC128B.U16 R116, desc[UR36][R12.64+0x2] ;  /* 0x000002240c747981 */ /* 0x000164000c1e1520 */
.L_x_99:
[----:B------:R-:W-:Y:S05]  /*47b0*/  BSYNC B1 ;  /* 0x0000000000017941 */ /* 0x000fea0003800000 */
.L_x_98:
[----:B-----5:R-:W-:Y:S01]  /*47c0*/  IMAD.U32 R4, R116, 0x10000, RZ ;  /* 0x0001000074047824 */ /* 0x020fe200078e00ff */
[----:B------:R-:W-:Y:S01]  /*47d0*/  ISETP.NE.AND P6, PT, R117, RZ, PT ;  /* 0x000000ff7500720c */ /* 0x000fe20003fc5270 */
[----:B------:R-:W-:Y:S02]  /*47e0*/  BSSY B1, `(.L_x_100) ;  /* 0x0000008000017945 */ /* 0x000fe40003800000 */
[----:B------:R-:W-:-:S04]  /*47f0*/  FMUL R4, R4, R91 ;  /* 0x0000005b04047220 */ /* 0x000fc80000400000 */
[----:B------:R-:W-:-:S05]  /*4800*/  FFMA R4, R27, R90, R4 ;  /* 0x0000005a1b047223 */ /* 0x000fca0000000004 */
[----:B------:R-:W-:-:S05]  /*4810*/  F2FP.BF16.F32.PACK_AB R4, RZ, R4 ;  /* 0x00000004ff04723e */ /* 0x000fca00000010ff */
[----:B------:R0:W-:Y:S01]  /*4820*/  @P4 STG.E.U16 desc[UR36][R66.64+0x2], R4 ;  /* 0x0000020442004986 */ /* 0x0001e2000c101524 */
[----:B------:R-:W-:-:S13]  /*4830*/  ISETP.GT.AND P4, PT, R3, 0x80, P6 ;  /* 0x000000800300780c */ /* 0x000fda0003784270 */
[----:B0-----:R-:W-:Y:S05]  /*4840*/  @!P4 BRA `(.L_x_101) ;  /* 0x000000000004c947 */ /* 0x001fea0003800000 */
[----:B------:R0:W5:Y:S02]  /*4850*/  LDG.E.LTC128B.U16 R116, desc[UR36][R60.64+0x10] ;  /* 0x000010243c747981 */ /* 0x000164000c1e1520 */
.L_x_101:
[----:B------:R-:W-:Y:S05]  /*4860*/  BSYNC B1 ;  /* 0x0000000000017941 */ /* 0x000fea0003800000 */
.L_x_100:
[----:B-----5:R-:W-:Y:S01]  /*4870*/  IMAD.U32 R4, R116, 0x10000, RZ ;  /* 0x0001000074047824 */ /* 0x020fe200078e00ff */
[----:B------:R-:W-:Y:S01]  /*4880*/  ISETP.NE.AND P6, PT, R120, RZ, PT ;  /* 0x000000ff7800720c */ /* 0x000fe20003fc5270 */
[----:B------:R-:W-:Y:S02]  /*4890*/  BSSY B1, `(.L_x_102) ;  /* 0x000000b000017945 */ /* 0x000fe40003800000 */
[----:B---3--:R-:W-:Y:S01]  /*48a0*/  FMUL R5, R4, R91 ;  /* 0x0000005b04057220 */ /* 0x008fe20000400000 */
[----:B------:R-:W-:-:S03]  /*48b0*/  @P4 IMAD.MOV.U32 R4, RZ, RZ, R14 ;  /* 0x000000ffff044224 */ /* 0x000fc600078e000e */
[----:B------:R-:W-:-:S05]  /*48c0*/  FFMA R5, R28, R90, R5 ;  /* 0x0000005a1c057223 */ /* 0x000fca0000000005 */
[----:B------:R-:W-:-:S04]  /*48d0*/  F2FP.BF16.F32.PACK_AB R5, RZ, R5 ;  /* 0x00000005ff05723e */ /* 0x000fc800000010ff */
[----:B------:R-:W-:Y:S01]  /*48e0*/  PRMT R8, R5, 0x7610, R8 ;  /* 0x0000761005087816 */ /* 0x000fe20000000008 */
[----:B------:R-:W-:-:S05]  /*48f0*/  @P4 IMAD.MOV.U32 R5, RZ, RZ, R15 ;  /* 0x000000ffff054224 */ /* 0x000fca00078e000f */
[----:B------:R3:W-:Y:S01]  /*4900*/  @P4 STG.E.U16 desc[UR36][R4.64+0x10], R8 ;  /* 0x0000100804004986 */ /* 0x0007e2000c101524 */
[----:B------:R-:W-:-:S13]  /*4910*/  ISETP.GT.AND P4, PT, R3, 0x80, P6 ;  /* 0x000000800300780c */ /* 0x000fda0003784270 */
[----:B---3--:R-:W-:Y:S05]  /*4920*/  @!P4 BRA `(.L_x_103) ;  /* 0x000000000004c947 */ /* 0x008fea0003800000 */
[----:B------:R3:W5:Y:S02]  /*4930*/  LDG.E.LTC128B.U16 R116, desc[UR36][R60.64+0x12] ;  /* 0x000012243c747981 */ /* 0x000764000c1e1520 */
.L_x_103:
[----:B------:R-:W-:Y:S05]  /*4940*/  BSYNC B1 ;  /* 0x0000000000017941 */ /* 0x000fea0003800000 */
.L_x_102:
[----:B-----5:R-:W-:Y:S01]  /*4950*/  IMAD.U32 R4, R116, 0x10000, RZ ;  /* 0x0001000074047824 */ /* 0x020fe200078e00ff */
[----:B------:R-:W-:Y:S01]  /*4960*/  BSSY B1, `(.L_x_104) ;  /* 0x000000c000017945 */ /* 0x000fe20003800000 */
[----:B------:R-:W-:Y:S02]  /*4970*/  @P4 IMAD.MOV.U32 R5, RZ, RZ, R15 ;  /* 0x000000ffff054224 */ /* 0x000fe400078e000f */
[----:B------:R-:W-:-:S04]  /*4980*/  FMUL R4, R4, R91 ;  /* 0x0000005b04047220 */ /* 0x000fc80000400000 */
[----:B------:R-:W-:-:S05]  /*4990*/  FFMA R4, R29, R90, R4 ;  /* 0x0000005a1d047223 */ /* 0x000fca0000000004 */
[----:B------:R-:W-:-:S04]  /*49a0*/  F2FP.BF16.F32.PACK_AB R4, RZ, R4 ;  /* 0x00000004ff04723e */ /* 0x000fc800000010ff */
[----:B------:R-:W-:Y:S01]  /*49b0*/  PRMT R8, R4, 0x7610, R8 ;  /* 0x0000761004087816 */ /* 0x000fe20000000008 */
[----:B------:R-:W-:-:S05]  /*49c0*/  @P4 IMAD.MOV.U32 R4, RZ, RZ, R14 ;  /* 0x000000ffff044224 */ /* 0x000fca00078e000e */
[----:B------:R0:W-:Y:S01]  /*49d0*/  @P4 STG.E.U16 desc[UR36][R4.64+0x12], R8 ;  /* 0x0000120804004986 */ /* 0x0001e2000c101524 */
[----:B------:R-:W-:-:S04]  /*49e0*/  ISETP.NE.AND P4, PT, R117, RZ, PT ;  /* 0x000000ff7500720c */ /* 0x000fc80003f85270 */
[----:B------:R-:W-:-:S13]  /*49f0*/  ISETP.GT.AND P4, PT, R3, 0x88, P4 ;  /* 0x000000880300780c */ /* 0x000fda0002784270 */
[----:B0-----:R-:W-:Y:S05]  /*4a00*/  @!P4 BRA `(.L_x_105) ;  /* 0x000000000004c947 */ /* 0x001fea0003800000 */
[----:B------:R0:W5:Y:S02]  /*4a10*/  LDG.E.LTC128B.U16 R116, desc[UR36][R12.64+0x10] ;  /* 0x000010240c747981 */ /* 0x000164000c1e1520 */
.L_x_105:
[----:B------:R-:W-:Y:S05]  /*4a20*/  BSYNC B1 ;  /* 0x0000000000017941 */ /* 0x000fea0003800000 */
.L_x_104:
        /* <DEDUP_REMOVED lines=9> */
.L_x_107:
[----:B------:R-:W-:Y:S05]  /*4ac0*/  BSYNC B1 ;  /* 0x0000000000017941 */ /* 0x000fea0003800000 */
.L_x_106:
[----:B-----5:R-:W-:Y:S01]  /*4ad0*/  IMAD.U32 R4, R116, 0x10000, RZ ;  /* 0x0001000074047824 */ /* 0x020fe200078e00ff */
[----:B------:R-:W-:Y:S01]  /*4ae0*/  ISETP.NE.AND P6, PT, R121, RZ, PT ;  /* 0x000000ff7900720c */ /* 0x000fe20003fc5270 */
        /* <DEDUP_REMOVED lines=8> */
[----:B------:R-:W-:-:S13]  /*4b70*/  ISETP.GT.AND P4, PT, R3, 0x80, P6 ;  /* 0x000000800300780c */ /* 0x000fda0003784270 */
[----:B0-----:R-:W-:Y:S05]  /*4b80*/  @!P4 BRA `(.L_x_109) ;  /* 0x000000000004c947 */ /* 0x001fea0003800000 */
[----:B------:R0:W5:Y:S02]  /*4b90*/  LDG.E.LTC128B.U16 R116, desc[UR36][R60.64+0x20] ;  /* 0x000020243c747981 */ /* 0x000164000c1e1520 */
.L_x_109:
[----:B------:R-:W-:Y:S05]  /*4ba0*/  BSYNC B1 ;  /* 0x0000000000017941 */ /* 0x000fea0003800000 */
.L_x_108:
[----:B-----5:R-:W-:Y:S01]  /*4bb0*/  IMAD.U32 R4, R116, 0x10000, RZ ;  /* 0x0001000074047824 */ /* 0x020fe200078e00ff */
[----:B------:R-:W-:Y:S01]  /*4bc0*/  ISETP.NE.AND P6, PT, R103, RZ, PT ;  /* 0x000000ff6700720c */ /* 0x000fe20003fc5270 */
[----:B------:R-:W-:Y:S02]  /*4bd0*/  BSSY B1, `(.L_x_110) ;  /* 0x000000b000017945 */ /* 0x000fe40003800000 */
[----:B------:R-:W-:Y:S01]  /*4be0*/  FMUL R5, R4, R91 ;  /* 0x0000005b04057220 */ /* 0x000fe20000400000 */
[----:B------:R-:W-:-:S03]  /*4bf0*/  @P4 IMAD.MOV.U32 R4, RZ, RZ, R14 ;  /* 0x000000ffff044224 */ /* 0x000fc600078e000e */
        /* <DEDUP_REMOVED lines=8> */
.L_x_111:
[----:B------:R-:W-:Y:S05]  /*4c80*/  BSYNC B1 ;  /* 0x0000000000017941 */ /* 0x000fea0003800000 */
.L_x_110:
        /* <DEDUP_REMOVED lines=13> */
.L_x_113:
[----:B------:R-:W-:Y:S05]  /*4d60*/  BSYNC B1 ;  /* 0x0000000000017941 */ /* 0x000fea0003800000 */
.L_x_112:
[----:B-----5:R-:W-:Y:S01]  /*4d70*/  IMAD.U32 R4, R116, 0x10000, RZ ;  /* 0x0001000074047824 */ /* 0x020fe200078e00ff */
[----:B------:R-:W-:Y:S03]  /*4d80*/  BSSY B1, `(.L_x_114) ;  /* 0x000000b000017945 */ /* 0x000fe60003800000 */
        /* <DEDUP_REMOVED lines=10> */
.L_x_115:
[----:B------:R-:W-:Y:S05]  /*4e30*/  BSYNC B1 ;  /* 0x0000000000017941 */ /* 0x000fea0003800000 */
.L_x_114:
        /* <DEDUP_REMOVED lines=13> */
.L_x_117:
[----:B------:R-:W-:Y:S05]  /*4f10*/  BSYNC B1 ;  /* 0x0000000000017941 */ /* 0x000fea0003800000 */
.L_x_116:
        /* <DEDUP_REMOVED lines=13> */
.L_x_119:
[----:B------:R-:W-:Y:S05]  /*4ff0*/  BSYNC B1 ;  /* 0x0000000000017941 */ /* 0x000fea0003800000 */
.L_x_118:
        /* <DEDUP_REMOVED lines=13> */
.L_x_121:
[----:B------:R-:W-:Y:S05]  /*50d0*/  BSYNC B1 ;  /* 0x0000000000017941 */ /* 0x000fea0003800000 */
.L_x_120:
        /* <DEDUP_REMOVED lines=12> */
.L_x_123:
[----:B------:R-:W-:Y:S05]  /*51a0*/  BSYNC B1 ;  /* 0x0000000000017941 */ /* 0x000fea0003800000 */
.L_x_122:
        /* <DEDUP_REMOVED lines=13> */
.L_x_125:
[----:B------:R-:W-:Y:S05]  /*5280*/  BSYNC B1 ;  /* 0x0000000000017941 */ /* 0x000fea0003800000 */
.L_x_124:
        /* <DEDUP_REMOVED lines=13> */
.L_x_127:
[----:B------:R-:W-:Y:S05]  /*5360*/  BSYNC B1 ;  /* 0x0000000000017941 */ /* 0x000fea0003800000 */
.L_x_126:
        /* <DEDUP_REMOVED lines=13> */
.L_x_129:
[----:B------:R-:W-:Y:S05]  /*5440*/  BSYNC B1 ;  /* 0x0000000000017941 */ /* 0x000fea0003800000 */
.L_x_128:
        /* <DEDUP_REMOVED lines=12> */
.L_x_131:
[----:B------:R-:W-:Y:S05]  /*5510*/  BSYNC B1 ;  /* 0x0000000000017941 */ /* 0x000fea0003800000 */
.L_x_130:
        /* <DEDUP_REMOVED lines=13> */
.L_x_133:
[----:B------:R-:W-:Y:S05]  /*55f0*/  BSYNC B1 ;  /* 0x0000000000017941 */ /* 0x000fea0003800000 */
.L_x_132:
        /* <DEDUP_REMOVED lines=12> */
.L_x_135:
[----:B------:R-:W-:Y:S05]  /*56c0*/  BSYNC B1 ;  /* 0x0000000000017941 */ /* 0x000fea0003800000 */
.L_x_134:
        /* <DEDUP_REMOVED lines=12> */
.L_x_137:
[----:B------:R-:W-:Y:S05]  /*5790*/  BSYNC B1 ;  /* 0x0000000000017941 */ /* 0x000fea0003800000 */
.L_x_136:
[----:B-----5:R-:W-:Y:S01]  /*57a0*/  IMAD.U32 R4, R116, 0x10000, RZ ;  /* 0x0001000074047824 */ /* 0x020fe200078e00ff */
[----:B------:R-:W-:Y:S01]  /*57b0*/  ISETP.GT.AND P5, PT, R3, 0x88, P5 ;  /* 0x000000880300780c */ /* 0x000fe20002fa4270 */
        /* <DEDUP_REMOVED lines=8> */
[----:B------:R-:W-:Y:S05]  /*5840*/  @!P5 BRA `(.L_x_139) ;  /* 0x000000000004d947 */ /* 0x000fea0003800000 */
[----:B------:R0:W5:Y:S02]  /*5850*/  LDG.E.LTC128B.U16 R116, desc[UR36][R12.64+0x52] ;  /* 0x000052240c747981 */ /* 0x000164000c1e1520 */
.L_x_139:
[----:B------:R-:W-:Y:S05]  /*5860*/  BSYNC B1 ;  /* 0x0000000000017941 */ /* 0x000fea0003800000 */
.L_x_138:
[----:B0----5:R-:W-:Y:S01]  /*5870*/  IMAD.U32 R4, R116, 0x10000, RZ ;  /* 0x0001000074047824 */ /* 0x021fe200078e00ff */
        /* <DEDUP_REMOVED lines=11> */
.L_x_141:
[----:B------:R-:W-:Y:S05]  /*5930*/  BSYNC B1 ;  /* 0x0000000000017941 */ /* 0x000fea0003800000 */
.L_x_140:
[----:B0----5:R-:W-:Y:S01]  /*5940*/  IMAD.U32 R4, R116, 0x10000, RZ ;  /* 0x0001000074047824 */ /* 0x021fe200078e00ff */
        /* <DEDUP_REMOVED lines=11> */
.L_x_143:
[----:B------:R-:W-:Y:S05]  /*5a00*/  BSYNC B1 ;  /* 0x0000000000017941 */ /* 0x000fea0003800000 */
.L_x_142:
        /* <DEDUP_REMOVED lines=12> */
.L_x_145:
[----:B------:R-:W-:Y:S05]  /*5ad0*/  BSYNC B1 ;  /* 0x0000000000017941 */ /* 0x000fea0003800000 */
.L_x_144:
        /* <DEDUP_REMOVED lines=12> */
.L_x_147:
[----:B------:R-:W-:Y:S05]  /*5ba0*/  BSYNC B1 ;  /* 0x0000000000017941 */ /* 0x000fea0003800000 */
.L_x_146:
        /* <DEDUP_REMOVED lines=12> */
.L_x_149:
[----:B------:R-:W-:Y:S05]  /*5c70*/  BSYNC B1 ;  /* 0x0000000000017941 */ /* 0x000fea0003800000 */
.L_x_148:
        /* <DEDUP_REMOVED lines=12> */
.L_x_151:
[----:B------:R-:W-:Y:S05]  /*5d40*/  BSYNC B1 ;  /* 0x0000000000017941 */ /* 0x000fea0003800000 */
.L_x_150:
        /* <DEDUP_REMOVED lines=9> */
.L_x_153:
[----:B------:R-:W-:Y:S05]  /*5de0*/  BSYNC B1 ;  /* 0x0000000000017941 */ /* 0x000fea0003800000 */
.L_x_152:
        /* <DEDUP_REMOVED lines=12> */
.L_x_155:
[----:B------:R-:W-:Y:S05]  /*5eb0*/  BSYNC B1 ;  /* 0x0000000000017941 */ /* 0x000fea0003800000 */
.L_x_154:
[----:B------:R-:W-:Y:S05]  /*5ec0*/  @!P0 BRA `(.L_x_156) ;  /* 0x0000001400848947 */ /* 0x000fea0003800000 */
[----:B-----5:R-:W-:-:S04]  /*5ed0*/  IMAD.U32 R116, R116, 0x10000, RZ ;  /* 0x0001000074747824 */ /* 0x020fc800078e00ff */
[----:B------:R-:W-:-:S04]  /*5ee0*/  FMUL R116, R116, R91 ;  /* 0x0000005b74747220 */ /* 0x000fc80000400000 */
[----:B------:R-:W-:-:S05]  /*5ef0*/  FFMA R116, R55, R90, R116 ;  /* 0x0000005a37747223 */ /* 0x000fca0000000074 */
[----:B------:R-:W-:-:S05]  /*5f00*/  F2FP.BF16.F32.PACK_AB R116, RZ, R116 ;  /* 0x00000074ff74723e */ /* 0x000fca00000010ff */
[----:B------:R0:W-:Y:S01]  /*5f10*/  STG.E.U16 desc[UR36][R6.64+0x72], R116 ;  /* 0x0000727406007986 */ /* 0x0001e2000c101524 */
[----:B------:R-:W-:Y:S05]  /*5f20*/  BRA `(.L_x_156) ;  /* 0x00000014006c7947 */ /* 0x000fea0003800000 */
.L_x_33:
[----:B------:R-:W-:Y:S01]  /*5f30*/  ULDC.64 UR4, c[0x0][0x5c0] ;  /* 0x0001700000047ab9 */ /* 0x000fe20000000a00 */
[-C--:B------:R-:W-:Y:S01]  /*5f40*/  FMUL R56, R56, R90.reuse ;  /* 0x0000005a38387220 */ /* 0x080fe20000400000 */
[----:B------:R-:W-:Y:S01]  /*5f50*/  LEA R10, P1, R112, UR4, 0x1 ;  /* 0x00000004700a7c11 */ /* 0x000fe2000f8208ff */
[----:B------:R-:W-:Y:S01]  /*5f60*/  IMAD.SHL.U32 R7, R96, 0x2, RZ ;  /* 0x0000000260077824 */ /* 0x000fe200078e00ff */
[----:B------:R-:W-:Y:S01]  /*5f70*/  ISETP.GT.AND P3, PT, R4, 0x1, PT ;  /* 0x000000010400780c */ /* 0x000fe20003f64270 */
[----:B------:R-:W-:Y:S01]  /*5f80*/  FMUL R57, R57, R90 ;  /* 0x0000005a39397220 */ /* 0x000fe20000400000 */
[----:B------:R-:W-:Y:S01]  /*5f90*/  F2FP.BF16.F32.PACK_AB R56, RZ, R56 ;  /* 0x00000038ff38723e */ /* 0x000fe200000010ff */
[-C--:B------:R-:W-:Y:S01]  /*5fa0*/  FMUL R58, R58, R90.reuse ;  /* 0x0000005a3a3a7220 */ /* 0x080fe20000400000 */
[----:B------:R-:W-:Y:S01]  /*5fb0*/  LEA.HI.X R11, R112, UR5, R115, 0x1, P1 ;  /* 0x00000005700b7c11 */ /* 0x000fe200088f0c73 */
[-C--:B------:R-:W-:Y:S01]  /*5fc0*/  FMUL R59, R59, R90.reuse ;  /* 0x0000005a3b3b7220 */ /* 0x080fe20000400000 */
[----:B------:R-:W-:Y:S01]  /*5fd0*/  ISETP.GT.AND P1, PT, R3, RZ, P3 ;  /* 0x000000ff0300720c */ /* 0x000fe20001f24270 */
[----:B------:R-:W-:Y:S01]  /*5fe0*/  IMAD.SHL.U32 R23, R97, 0x2, RZ ;  /* 0x0000000261177824 */ /* 0x000fe200078e00ff */
[----:B------:R-:W-:Y:S01]  /*5ff0*/  ISETP.GT.AND P2, PT, R3, 0x8, P6 ;  /* 0x000000080300780c */ /* 0x000fe20003744270 */
[----:B------:R-:W-:Y:S01]  /*6000*/  @P0 STG.E.U16 desc[UR36][R10.64], R56 ;  /* 0x000000380a000986 */ /* 0x000fe2000c101524 */
[----:B------:R-:W-:Y:S01]  /*6010*/  SHF.L.U64.HI R5, R96, 0x1, R95 ;  /* 0x0000000160057819 */ /* 0x000fe2000001025f */
[----:B------:R-:W-:Y:S01]  /*6020*/  FMUL R60, R60, R90 ;  /* 0x0000005a3c3c7220 */ /* 0x000fe20000400000 */
[----:B------:R-:W-:Y:S01]  /*6030*/  IADD3 R8, P0, R7, R10, RZ ;  /* 0x0000000a07087210 */ /* 0x000fe20007f1e0ff */
[-C--:B------:R-:W-:Y:S01]  /*6040*/  FMUL R61, R61, R90.reuse ;  /* 0x0000005a3d3d7220 */ /* 0x080fe20000400000 */
[----:B------:R-:W-:Y:S01]  /*6050*/  F2FP.BF16.F32.PACK_AB R57, RZ, R57 ;  /* 0x00000039ff39723e */ /* 0x000fe200000010ff */
[----:B------:R-:W-:Y:S01]  /*6060*/  FMUL R63, R63, R90 ;  /* 0x0000005a3f3f7220 */ /* 0x000fe20000400000 */
[----:B------:R-:W-:Y:S01]  /*6070*/  F2FP.BF16.F32.PACK_AB R58, RZ, R58 ;  /* 0x0000003aff3a723e */ /* 0x000fe200000010ff */
[----:B------:R-:W-:Y:S01]  /*6080*/  IMAD.X R9, R5, 0x1, R11, P0 ;  /* 0x0000000105097824 */ /* 0x000fe200000e060b */
[----:B------:R-:W-:Y:S01]  /*6090*/  ISETP.GT.AND P0, PT, R3, 0x8, P3 ;  /* 0x000000080300780c */ /* 0x000fe20001f04270 */
[----:B------:R-:W-:Y:S01]  /*60a0*/  @P1 STG.E.U16 desc[UR36][R10.64+0x2], R57 ;  /* 0x000002390a001986 */ /* 0x000fe2000c101524 */
[----:B------:R-:W-:Y:S01]  /*60b0*/  F2FP.BF16.F32.PACK_AB R59, RZ, R59 ;  /* 0x0000003bff3b723e */ /* 0x000fe200000010ff */
[----:B------:R-:W-:Y:S01]  /*60c0*/  FMUL R62, R62, R90 ;  /* 0x0000005a3e3e7220 */ /* 0x000fe20000400000 */
[----:B------:R-:W-:Y:S01]  /*60d0*/  SHF.L.U64.HI R13, R97, 0x1, R94 ;  /* 0x00000001610d7819 */ /* 0x000fe2000001025e */
[----:B------:R-:W-:Y:S01]  /*60e0*/  @P2 STG.E.U16 desc[UR36][R8.64], R58 ;  /* 0x0000003a08002986 */ /* 0x000fe2000c101524 */
[----:B------:R-:W-:Y:S01]  /*60f0*/  IADD3 R6, P1, P2, R23, R10, R7 ;  /* 0x0000000a17067210 */ /* 0x000fe20007a3e007 */
[-C--:B------:R-:W-:Y:S01]  /*6100*/  FMUL R64, R64, R90.reuse ;  /* 0x0000005a40407220 */ /* 0x080fe20000400000 */
[C---:B------:R-:W-:Y:S01]  /*6110*/  ISETP.GT.AND P4, PT, R4.reuse, 0x8, PT ;  /* 0x000000080400780c */ /* 0x040fe20003f84270 */
[-C--:B------:R-:W-:Y:S01]  /*6120*/  FMUL R65, R65, R90.reuse ;  /* 0x0000005a41417220 */ /* 0x080fe20000400000 */
[----:B------:R-:W-:Y:S01]  /*6130*/  ISETP.GT.AND P3, PT, R4, 0x9, PT ;  /* 0x000000090400780c */ /* 0x000fe20003f64270 */
[-C--:B------:R-:W-:Y:S01]  /*6140*/  FMUL R66, R66, R90.reuse ;  /* 0x0000005a42427220 */ /* 0x080fe20000400000 */
[----:B------:R-:W-:Y:S01]  /*6150*/  IADD3.X R7, R13, R11, R5, P1, P2 ;  /* 0x0000000b0d077210 */ /* 0x000fe20000fe4405 */
[----:B------:R-:W-:Y:S01]  /*6160*/  @P0 STG.E.U16 desc[UR36][R8.64+0x2], R59 ;  /* 0x0000023b08000986 */ /* 0x000fe2000c101524 */
[----:B------:R-:W-:Y:S01]  /*6170*/  ISETP.GT.AND P1, PT, R3, RZ, P4 ;  /* 0x000000ff0300720c */ /* 0x000fe20002724270 */
[-C--:B------:R-:W-:Y:S01]  /*6180*/  FMUL R67, R67, R90.reuse ;  /* 0x0000005a43437220 */ /* 0x080fe20000400000 */
[----:B------:R-:W-:Y:S01]  /*6190*/  ISETP.GT.AND P0, PT, R3, RZ, P3 ;  /* 0x000000ff0300720c */ /* 0x000fe20001f04270 */
[----:B------:R-:W-:Y:S01]  /*61a0*/  FMUL R68, R68, R90 ;  /* 0x0000005a44447220 */ /* 0x000fe20000400000 */
[----:B------:R-:W-:Y:S01]  /*61b0*/  F2FP.BF16.F32.PACK_AB R60, RZ, R60 ;  /* 0x0000003cff3c723e */ /* 0x000fe200000010ff */
[-C--:B------:R-:W-:Y:S01]  /*61c0*/  FMUL R69, R69, R90.reuse ;  /* 0x0000005a45457220 */ /* 0x080fe20000400000 */
[----:B------:R-:W-:Y:S01]  /*61d0*/  F2FP.BF16.F32.PACK_AB R61, RZ, R61 ;  /* 0x0000003dff3d723e */ /* 0x000fe200000010ff */
[-C--:B------:R-:W-:Y:S01]  /*61e0*/  FMUL R70, R70, R90.reuse ;  /* 0x0000005a46467220 */ /* 0x080fe20000400000 */
[----:B------:R-:W-:Y:S01]  /*61f0*/  F2FP.BF16.F32.PACK_AB R63, RZ, R63 ;  /* 0x0000003fff3f723e */ /* 0x000fe200000010ff */
[----:B------:R-:W-:Y:S01]  /*6200*/  FMUL R71, R71, R90 ;  /* 0x0000005a47477220 */ /* 0x000fe20000400000 */
[----:B------:R-:W-:Y:S01]  /*6210*/  F2FP.BF16.F32.PACK_AB R62, RZ, R62 ;  /* 0x0000003eff3e723e */ /* 0x000fe200000010ff */
[----:B------:R-:W-:Y:S01]  /*6220*/  FMUL R72, R72, R90 ;  /* 0x0000005a48487220 */ /* 0x000fe20000400000 */
[----:B------:R-:W-:Y:S01]  /*6230*/  F2FP.BF16.F32.PACK_AB R64, RZ, R64 ;  /* 0x00000040ff40723e */ /* 0x000fe200000010ff */
[----:B------:R-:W-:Y:S01]  /*6240*/  @P1 STG.E.U16 desc[UR36][R10.64+0x10], R60 ;  /* 0x0000103c0a001986 */ /* 0x000fe2000c101524 */
[----:B------:R-:W-:Y:S01]  /*6250*/  ISETP.GT.AND P1, PT, R3, 0x8, P4 ;  /* 0x000000080300780c */ /* 0x000fe20002724270 */
[-C--:B------:R-:W-:Y:S01]  /*6260*/  FMUL R73, R73, R90.reuse ;  /* 0x0000005a49497220 */ /* 0x080fe20000400000 */
[----:B------:R-:W-:Y:S01]  /*6270*/  ISETP.GT.AND P2, PT, R4, 0x11, PT ;  /* 0x000000110400780c */ /* 0x000fe20003f44270 */
[----:B------:R-:W-:Y:S01]  /*6280*/  @P0 STG.E.U16 desc[UR36][R10.64+0x12], R61 ;  /* 0x0000123d0a000986 */ /* 0x000fe2000c101524 */
[----:B------:R-:W-:Y:S01]  /*6290*/  ISETP.GT.AND P0, PT, R3, 0x8, P3 ;  /* 0x000000080300780c */ /* 0x000fe20001f04270 */
[-C--:B------:R-:W-:Y:S01]  /*62a0*/  FMUL R74, R74, R90.reuse ;  /* 0x0000005a4a4a7220 */ /* 0x080fe20000400000 */
[----:B------:R-:W-:Y:S01]  /*62b0*/  ISETP.GT.AND P3, PT, R4, 0x10, PT ;  /* 0x000000100400780c */ /* 0x000fe20003f64270 */
[-C--:B------:R-:W-:Y:S01]  /*62c0*/  FMUL R75, R75, R90.reuse ;  /* 0x0000005a4b4b7220 */ /* 0x080fe20000400000 */
[----:B------:R-:W-:Y:S01]  /*62d0*/  F2FP.BF16.F32.PACK_AB R65, RZ, R65 ;  /* 0x00000041ff41723e */ /* 0x000fe200000010ff */
[----:B------:R-:W-:Y:S01]  /*62e0*/  FMUL R76, R76, R90 ;  /* 0x0000005a4c4c7220 */ /* 0x000fe20000400000 */
[----:B------:R-:W-:Y:S01]  /*62f0*/  F2FP.BF16.F32.PACK_AB R66, RZ, R66 ;  /* 0x00000042ff42723e */ /* 0x000fe200000010ff */
[----:B------:R-:W-:Y:S01]  /*6300*/  FMUL R77, R77, R90 ;  /* 0x0000005a4d4d7220 */ /* 0x000fe20000400000 */
[----:B------:R-:W-:Y:S01]  /*6310*/  F2FP.BF16.F32.PACK_AB R67, RZ, R67 ;  /* 0x00000043ff43723e */ /* 0x000fe200000010ff */
[----:B------:R-:W-:Y:S01]  /*6320*/  @P1 STG.E.U16 desc[UR36][R8.64+0x10], R62 ;  /* 0x0000103e08001986 */ /* 0x000fe2000c101524 */
[----:B------:R-:W-:Y:S01]  /*6330*/  F2FP.BF16.F32.PACK_AB R68, RZ, R68 ;  /* 0x00000044ff44723e */ /* 0x000fe200000010ff */
[-C--:B------:R-:W-:Y:S01]  /*6340*/  FMUL R78, R78, R90.reuse ;  /* 0x0000005a4e4e7220 */ /* 0x080fe20000400000 */
[----:B------:R-:W-:Y:S01]  /*6350*/  ISETP.GT.AND P1, PT, R4, 0x19, PT ;  /* 0x000000190400780c */ /* 0x000fe20003f24270 */
[----:B------:R-:W-:Y:S01]  /*6360*/  @P0 STG.E.U16 desc[UR36][R8.64+0x12], R63 ;  /* 0x0000123f08000986 */ /* 0x000fe2000c101524 */
[----:B------:R-:W-:Y:S01]  /*6370*/  ISETP.GT.AND P0, PT, R3, RZ, P3 ;  /* 0x000000ff0300720c */ /* 0x000fe20001f04270 */
[-C--:B------:R-:W-:Y:S01]  /*6380*/  FMUL R79, R79, R90.reuse ;  /* 0x0000005a4f4f7220 */ /* 0x080fe20000400000 */
[----:B------:R-:W-:Y:S01]  /*6390*/  F2FP.BF16.F32.PACK_AB R69, RZ, R69 ;  /* 0x00000045ff45723e */ /* 0x000fe200000010ff */
[----:B------:R-:W-:Y:S01]  /*63a0*/  FMUL R80, R80, R90 ;  /* 0x0000005a50507220 */ /* 0x000fe20000400000 */
[----:B------:R-:W-:Y:S01]  /*63b0*/  F2FP.BF16.F32.PACK_AB R70, RZ, R70 ;  /* 0x00000046ff46723e */ /* 0x000fe200000010ff */
        /* <DEDUP_REMOVED lines=8> */
[----:B------:R-:W-:Y:S01]  /*6440*/  @P0 STG.E.U16 desc[UR36][R10.64+0x20], R64 ;  /* 0x000020400a000986 */ /* 0x000fe2000c101524 */
[----:B------:R-:W-:Y:S01]  /*6450*/  ISETP.GT.AND P0, PT, R3, RZ, P2 ;  /* 0x000000ff0300720c */ /* 0x000fe20001704270 */
[-C--:B------:R-:W-:Y:S01]  /*6460*/  FMUL R85, R85, R90.reuse ;  /* 0x0000005a55557220 */ /* 0x080fe20000400000 */
[----:B------:R-:W-:Y:S01]  /*6470*/  F2FP.BF16.F32.PACK_AB R75, RZ, R75 ;  /* 0x0000004bff4b723e */ /* 0x000fe200000010ff */
[-C--:B------:R-:W-:Y:S01]  /*6480*/  FMUL R86, R86, R90.reuse ;  /* 0x0000005a56567220 */ /* 0x080fe20000400000 */
[----:B------:R-:W-:Y:S01]  /*6490*/  ISETP.GT.AND P5, PT, R4, 0x28, PT ;  /* 0x000000280400780c */ /* 0x000fe20003fa4270 */
[----:B------:R-:W-:Y:S01]  /*64a0*/  FMUL R87, R87, R90 ;  /* 0x0000005a57577220 */ /* 0x000fe20000400000 */
[----:B------:R-:W-:Y:S01]  /*64b0*/  F2FP.BF16.F32.PACK_AB R76, RZ, R76 ;  /* 0x0000004cff4c723e */ /* 0x000fe200000010ff */
[-C--:B------:R-:W-:Y:S01]  /*64c0*/  FMUL R24, R24, R90.reuse ;  /* 0x0000005a18187220 */ /* 0x080fe20000400000 */
[----:B------:R-:W-:Y:S01]  /*64d0*/  ISETP.GT.AND P4, PT, R4, 0x29, PT ;  /* 0x000000290400780c */ /* 0x000fe20003f84270 */
[-C--:B------:R-:W-:Y:S01]  /*64e0*/  FMUL R25, R25, R90.reuse ;  /* 0x0000005a19197220 */ /* 0x080fe20000400000 */
[----:B------:R-:W-:Y:S01]  /*64f0*/  F2FP.BF16.F32.PACK_AB R77, RZ, R77 ;  /* 0x0000004dff4d723e */ /* 0x000fe200000010ff */
[----:B------:R-:W-:Y:S01]  /*6500*/  FMUL R26, R26, R90 ;  /* 0x0000005a1a1a7220 */ /* 0x000fe20000400000 */
[----:B------:R-:W-:Y:S01]  /*6510*/  F2FP.BF16.F32.PACK_AB R78, RZ, R78 ;  /* 0x0000004eff4e723e */ /* 0x000fe200000010ff */
[----:B------:R-:W-:Y:S01]  /*6520*/  @P0 STG.E.U16 desc[UR36][R10.64+0x22], R65 ;  /* 0x000022410a000986 */ /* 0x000fe2000c101524 */
[----:B------:R-:W-:Y:S01]  /*6530*/  ISETP.GT.AND P0, PT, R3, 0x8, P3 ;  /* 0x000000080300780c */ /* 0x000fe20001f04270 */
[-C--:B------:R-:W-:Y:S01]  /*6540*/  FMUL R27, R27, R90.reuse ;  /* 0x0000005a1b1b7220 */ /* 0x080fe20000400000 */
[----:B------:R-:W-:Y:S01]  /*6550*/  F2FP.BF16.F32.PACK_AB R79, RZ, R79 ;  /* 0x0000004fff4f723e */ /* 0x000fe200000010ff */
[-C--:B------:R-:W-:Y:S01]  /*6560*/  FMUL R28, R28, R90.reuse ;  /* 0x0000005a1c1c7220 */ /* 0x080fe20000400000 */
[----:B------:R-:W-:Y:S01]  /*6570*/  ISETP.GT.AND P3, PT, R4, 0x30, PT ;  /* 0x000000300400780c */ /* 0x000fe20003f64270 */
        /* <DEDUP_REMOVED lines=8> */
[----:B------:R-:W-:Y:S01]  /*6600*/  @P0 STG.E.U16 desc[UR36][R8.64+0x20], R66 ;  /* 0x0000204208000986 */ /* 0x000fe2000c101524 */
[----:B------:R-:W-:Y:S01]  /*6610*/  ISETP.GT.AND P0, PT, R3, 0x8, P2 ;  /* 0x000000080300780c */ /* 0x000fe20001704270 */
[-C--:B------:R-:W-:Y:S01]  /*6620*/  FMUL R33, R33, R90.reuse ;  /* 0x0000005a21217220 */ /* 0x080fe20000400000 */
[----:B------:R-:W-:Y:S01]  /*6630*/  ISETP.GT.AND P2, PT, R4, 0x18, PT ;  /* 0x000000180400780c */ /* 0x000fe20003f44270 */
[----:B------:R-:W-:Y:S01]  /*6640*/  FMUL R34, R34, R90 ;  /* 0x0000005a22227220 */ /* 0x000fe20000400000 */
[----:B------:R-:W-:Y:S01]  /*6650*/  F2FP.BF16.F32.PACK_AB R84, RZ, R84 ;  /* 0x00000054ff54723e */ /* 0x000fe200000010ff */
[-C--:B------:R-:W-:Y:S01]  /*6660*/  FMUL R35, R35, R90.reuse ;  /* 0x0000005a23237220 */ /* 0x080fe20000400000 */
[----:B------:R-:W-:Y:S01]  /*6670*/  P2R R5, PR, RZ, 0x20 ;  /* 0x00000020ff057803 */ /* 0x000fe20000000000 */
[-C--:B------:R-:W-:Y:S01]  /*6680*/  FMUL R36, R36, R90.reuse ;  /* 0x0000005a24247220 */ /* 0x080fe20000400000 */
[----:B------:R-:W-:Y:S01]  /*6690*/  F2FP.BF16.F32.PACK_AB R85, RZ, R85 ;  /* 0x00000055ff55723e */ /* 0x000fe200000010ff */
[----:B------:R-:W-:Y:S01]  /*66a0*/  FMUL R37, R37, R90 ;  /* 0x0000005a25257220 */ /* 0x000fe20000400000 */
[----:B------:R-:W-:Y:S01]  /*66b0*/  F2FP.BF16.F32.PACK_AB R86, RZ, R86 ;  /* 0x00000056ff56723e */ /* 0x000fe200000010ff */
[-C--:B------:R-:W-:Y:S01]  /*66c0*/  FMUL R38, R38, R90.reuse ;  /* 0x0000005a26267220 */ /* 0x080fe20000400000 */
[----:B------:R-:W-:Y:S01]  /*66d0*/  F2FP.BF16.F32.PACK_AB R87, RZ, R87 ;  /* 0x00000057ff57723e */ /* 0x000fe200000010ff */
[----:B------:R-:W-:Y:S01]  /*66e0*/  @P0 STG.E.U16 desc[UR36][R8.64+0x22], R67 ;  /* 0x0000224308000986 */ /* 0x000fe2000c101524 */
[----:B------:R-:W-:Y:S01]  /*66f0*/  ISETP.GT.AND P0, PT, R3, RZ, P2 ;  /* 0x000000ff0300720c */ /* 0x000fe20001704270 */
        /* <DEDUP_REMOVED lines=36> */
[----:B------:R-:W-:Y:S01]  /*6940*/  FMUL R55, R55, R90 ;  /* 0x0000005a37377220 */ /* 0x000fe20000400000 */
[----:B------:R-:W-:-:S02]  /*6950*/  F2FP.BF16.F32.PACK_AB R39, RZ, R39 ;  /* 0x00000027ff27723e */ /* 0x000fc400000010ff */
[----:B------:R-:W-:Y:S01]  /*6960*/  F2FP.BF16.F32.PACK_AB R40, RZ, R40 ;  /* 0x00000028ff28723e */ /* 0x000fe200000010ff */
[----:B------:R-:W-:Y:S01]  /*6970*/  @P0 STG.E.U16 desc[UR36][R8.64+0x30], R70 ;  /* 0x0000304608000986 */ /* 0x000fe2000c101524 */
[----:B------:R-:W-:Y:S02]  /*6980*/  ISETP.GT.AND P0, PT, R3, 0x8, P1 ;  /* 0x000000080300780c */ /* 0x000fe40000f04270 */
[----:B------:R-:W-:Y:S02]  /*6990*/  ISETP.GT.AND P1, PT, R4, 0x21, PT ;  /* 0x000000210400780c */ /* 0x000fe40003f24270 */
[----:B------:R-:W-:Y:S02]  /*69a0*/  F2FP.BF16.F32.PACK_AB R41, RZ, R41 ;  /* 0x00000029ff29723e */ /* 0x000fe400000010ff */
[----:B------:R-:W-:Y:S02]  /*69b0*/  F2FP.BF16.F32.PACK_AB R42, RZ, R42 ;  /* 0x0000002aff2a723e */ /* 0x000fe400000010ff */
[----:B------:R-:W-:-:S02]  /*69c0*/  F2FP.BF16.F32.PACK_AB R43, RZ, R43 ;  /* 0x0000002bff2b723e */ /* 0x000fc400000010ff */
[----:B------:R-:W-:Y:S02]  /*69d0*/  F2FP.BF16.F32.PACK_AB R44, RZ, R44 ;  /* 0x0000002cff2c723e */ /* 0x000fe400000010ff */
[----:B------:R-:W-:Y:S01]  /*69e0*/  F2FP.BF16.F32.PACK_AB R45, RZ, R45 ;  /* 0x0000002dff2d723e */ /* 0x000fe200000010ff */
[----:B------:R-:W-:Y:S01]  /*69f0*/  @P0 STG.E.U16 desc[UR36][R8.64+0x32], R71 ;  /* 0x0000324708000986 */ /* 0x000fe2000c101524 */
[----:B------:R-:W-:Y:S02]  /*6a00*/  ISETP.GT.AND P0, PT, R3, RZ, P2 ;  /* 0x000000ff0300720c */ /* 0x000fe40001704270 */
[----:B------:R-:W-:Y:S02]  /*6a10*/  F2FP.BF16.F32.PACK_AB R46, RZ, R46 ;  /* 0x0000002eff2e723e */ /* 0x000fe400000010ff */
[----:B------:R-:W-:Y:S02]  /*6a20*/  F2FP.BF16.F32.PACK_AB R47, RZ, R47 ;  /* 0x0000002fff2f723e */ /* 0x000fe400000010ff */
[----:B------:R-:W-:-:S02]  /*6a30*/  F2FP.BF16.F32.PACK_AB R48, RZ, R48 ;  /* 0x00000030ff30723e */ /* 0x000fc400000010ff */
[----:B------:R-:W-:Y:S02]  /*6a40*/  F2FP.BF16.F32.PACK_AB R49, RZ, R49 ;  /* 0x00000031ff31723e */ /* 0x000fe400000010ff */
[----:B------:R-:W-:Y:S02]  /*6a50*/  F2FP.BF16.F32.PACK_AB R50, RZ, R50 ;  /* 0x00000032ff32723e */ /* 0x000fe400000010ff */
[----:B------:R-:W-:Y:S01]  /*6a60*/  F2FP.BF16.F32.PACK_AB R51, RZ, R51 ;  /* 0x00000033ff33723e */ /* 0x000fe200000010ff */
[----:B------:R-:W-:Y:S01]  /*6a70*/  @P0 STG.E.U16 desc[UR36][R10.64+0x40], R72 ;  /* 0x000040480a000986 */ /* 0x000fe2000c101524 */
[----:B------:R-:W-:Y:S02]  /*6a80*/  ISETP.GT.AND P0, PT, R3, RZ, P1 ;  /* 0x000000ff0300720c */ /* 0x000fe40000f04270 */
[----:B------:R-:W-:Y:S02]  /*6a90*/  F2FP.BF16.F32.PACK_AB R52, RZ, R52 ;  /* 0x00000034ff34723e */ /* 0x000fe400000010ff */
[----:B------:R-:W-:-:S02]  /*6aa0*/  F2FP.BF16.F32.PACK_AB R53, RZ, R53 ;  /* 0x00000035ff35723e */ /* 0x000fc400000010ff */
[----:B------:R-:W-:Y:S02]  /*6ab0*/  F2FP.BF16.F32.PACK_AB R54, RZ, R54 ;  /* 0x00000036ff36723e */ /* 0x000fe400000010ff */
[----:B------:R-:W-:-:S05]  /*6ac0*/  F2FP.BF16.F32.PACK_AB R55, RZ, R55 ;  /* 0x00000037ff37723e */ /* 0x000fca00000010ff */
[----:B------:R-:W-:Y:S01]  /*6ad0*/  @P0 STG.E.U16 desc[UR36][R10.64+0x42], R73 ;  /* 0x000042490a000986 */ /* 0x000fe2000c101524 */
[----:B------:R-:W-:Y:S02]  /*6ae0*/  ISETP.GT.AND P0, PT, R3, 0x8, P2 ;  /* 0x000000080300780c */ /* 0x000fe40001704270 */
[----:B------:R-:W-:-:S11]  /*6af0*/  ISETP.GT.AND P2, PT, R4, 0x38, PT ;  /* 0x000000380400780c */ /* 0x000fd60003f44270 */
[----:B------:R-:W-:Y:S01]  /*6b00*/  @P0 STG.E.U16 desc[UR36][R8.64+0x40], R74 ;  /* 0x0000404a08000986 */ /* 0x000fe2000c101524 */
[----:B------:R-:W-:-:S13]  /*6b10*/  ISETP.GT.AND P0, PT, R3, 0x8, P1 ;  /* 0x000000080300780c */ /* 0x000fda0000f04270 */
[----:B------:R-:W-:Y:S01]  /*6b20*/  @P0 STG.E.U16 desc[UR36][R8.64+0x42], R75 ;  /* 0x0000424b08000986 */ /* 0x000fe2000c101524 */
[----:B------:R-:W-:-:S13]  /*6b30*/  ISETP.GT.AND P0, PT, R3, RZ, P5 ;  /* 0x000000ff0300720c */ /* 0x000fda0002f04270 */
[----:B------:R-:W-:Y:S01]  /*6b40*/  @P0 STG.E.U16 desc[UR36][R10.64+0x50], R76 ;  /* 0x0000504c0a000986 */ /* 0x000fe2000c101524 */
[----:B------:R-:W-:-:S13]  /*6b50*/  ISETP.GT.AND P0, PT, R3, RZ, P4 ;  /* 0x000000ff0300720c */ /* 0x000fda0002704270 */
[----:B------:R-:W-:Y:S01]  /*6b60*/  @P0 STG.E.U16 desc[UR36][R10.64+0x52], R77 ;  /* 0x0000524d0a000986 */ /* 0x000fe2000c101524 */
[----:B------:R-:W-:-:S13]  /*6b70*/  ISETP.GT.AND P0, PT, R3, 0x8, P5 ;  /* 0x000000080300780c */ /* 0x000fda0002f04270 */
[----:B------:R-:W-:Y:S01]  /*6b80*/  @P0 STG.E.U16 desc[UR36][R8.64+0x50], R78 ;  /* 0x0000504e08000986 */ /* 0x000fe2000c101524 */
[----:B------:R-:W-:-:S13]  /*6b90*/  ISETP.GT.AND P0, PT, R3, 0x8, P4 ;  /* 0x000000080300780c */ /* 0x000fda0002704270 */
[----:B------:R-:W-:Y:S01]  /*6ba0*/  @P0 STG.E.U16 desc[UR36][R8.64+0x52], R79 ;  /* 0x0000524f08000986 */ /* 0x000fe2000c101524 */
[----:B------:R-:W-:-:S13]  /*6bb0*/  ISETP.GT.AND P0, PT, R3, RZ, P3 ;  /* 0x000000ff0300720c */ /* 0x000fda0001f04270 */
[----:B------:R-:W-:Y:S01]  /*6bc0*/  @P0 STG.E.U16 desc[UR36][R10.64+0x60], R80 ;  /* 0x000060500a000986 */ /* 0x000fe2000c101524 */
[----:B------:R-:W-:-:S04]  /*6bd0*/  ISETP.GT.AND P0, PT, R4, 0x31, PT ;  /* 0x000000310400780c */ /* 0x000fc80003f04270 */
[----:B------:R-:W-:-:S13]  /*6be0*/  ISETP.GT.AND P1, PT, R3, RZ, P0 ;  /* 0x000000ff0300720c */ /* 0x000fda0000724270 */
[----:B------:R-:W-:Y:S01]  /*6bf0*/  @P1 STG.E.U16 desc[UR36][R10.64+0x62], R81 ;  /* 0x000062510a001986 */ /* 0x000fe2000c101524 */
[----:B------:R-:W-:-:S13]  /*6c00*/  ISETP.GT.AND P1, PT, R3, 0x8, P3 ;  /* 0x000000080300780c */ /* 0x000fda0001f24270 */
[----:B------:R-:W-:Y:S01]  /*6c10*/  @P1 STG.E.U16 desc[UR36][R8.64+0x60], R82 ;  /* 0x0000605208001986 */ /* 0x000fe2000c101524 */
[----:B------:R-:W-:-:S13]  /*6c20*/  ISETP.GT.AND P1, PT, R3, 0x8, P0 ;  /* 0x000000080300780c */ /* 0x000fda0000724270 */
[----:B------:R-:W-:Y:S01]  /*6c30*/  @P1 STG.E.U16 desc[UR36][R8.64+0x62], R83 ;  /* 0x0000625308001986 */ /* 0x000fe2000c101524 */
[----:B------:R-:W-:-:S05]  /*6c40*/  IADD3 R14, P1, R23, R8, RZ ;  /* 0x00000008170e7210 */ /* 0x000fca0007f3e0ff */
[----:B------:R-:W-:Y:S01]  /*6c50*/  IMAD.X R15, R13, 0x1, R9, P1 ;  /* 0x000000010d0f7824 */ /* 0x000fe200008e0609 */
[----:B------:R-:W-:-:S13]  /*6c60*/  ISETP.GT.AND P1, PT, R3, RZ, P2 ;  /* 0x000000ff0300720c */ /* 0x000fda0001724270 */
[----:B------:R-:W-:Y:S01]  /*6c70*/  @P1 STG.E.U16 desc[UR36][R10.64+0x70], R84 ;  /* 0x000070540a001986 */ /* 0x000fe2000c101524 */
[----:B------:R-:W-:-:S05]  /*6c80*/  IADD3 R20, P1, R23, R8, RZ ;  /* 0x0000000817147210 */ /* 0x000fca0007f3e0ff */
[----:B------:R-:W-:Y:S01]  /*6c90*/  IMAD.X R21, R13, 0x1, R9, P1 ;  /* 0x000000010d157824 */ /* 0x000fe200008e0609 */
[----:B------:R-:W-:-:S05]  /*6ca0*/  IADD3 R12, P1, R23, R10, RZ ;  /* 0x0000000a170c7210 */ /* 0x000fca0007f3e0ff */
[----:B------:R-:W-:Y:S01]  /*6cb0*/  IMAD.X R13, R13, 0x1, R11, P1 ;  /* 0x000000010d0d7824 */ /* 0x000fe200008e060b */
[----:B------:R-:W-:-:S04]  /*6cc0*/  ISETP.GT.AND P1, PT, R4, 0x39, PT ;  /* 0x000000390400780c */ /* 0x000fc80003f24270 */
[----:B------:R-:W-:-:S13]  /*6cd0*/  ISETP.GT.AND P5, PT, R3, RZ, P1 ;  /* 0x000000ff0300720c */ /* 0x000fda0000fa4270 */
[----:B------:R-:W-:Y:S01]  /*6ce0*/  @P5 STG.E.U16 desc[UR36][R10.64+0x72], R85 ;  /* 0x000072550a005986 */ /* 0x000fe2000c101524 */
[----:B------:R-:W-:-:S13]  /*6cf0*/  ISETP.GT.AND P5, PT, R3, 0x8, P2 ;  /* 0x000000080300780c */ /* 0x000fda00017a4270 */
[----:B------:R-:W-:Y:S01]  /*6d00*/  @P5 STG.E.U16 desc[UR36][R8.64+0x70], R86 ;  /* 0x0000705608005986 */ /* 0x000fe2000c101524 */
[----:B------:R-:W-:-:S13]  /*6d10*/  ISETP.GT.AND P5, PT, R3, 0x8, P1 ;  /* 0x000000080300780c */ /* 0x000fda0000fa4270 */
[----:B------:R0:W-:Y:S01]  /*6d20*/  @P5 STG.E.U16 desc[UR36][R8.64+0x72], R87 ;  /* 0x0000725708005986 */ /* 0x0001e2000c101524 */
[C---:B------:R-:W-:Y:S02]  /*6d30*/  ISETP.GT.AND P5, PT, R3.reuse, 0x80, P6 ;  /* 0x000000800300780c */ /* 0x040fe400037a4270 */
[----:B------:R-:W-:-:S11]  /*6d40*/  ISETP.GT.AND P6, PT, R3, 0x88, P6 ;  /* 0x000000880300780c */ /* 0x000fd600037c4270 */
[----:B------:R-:W-:Y:S01]  /*6d50*/  @P5 STG.E.U16 desc[UR36][R12.64], R24 ;  /* 0x000000180c005986 */ /* 0x000fe2000c101524 */
[----:B------:R-:W-:-:S04]  /*6d60*/  ISETP.GT.AND P5, PT, R4, 0x1, PT ;  /* 0x000000010400780c */ /* 0x000fc80003fa4270 */
[----:B------:R-:W-:-:S13]  /*6d70*/  ISETP.GT.AND P5, PT, R3, 0x80, P5 ;  /* 0x000000800300780c */ /* 0x000fda0002fa4270 */
[----:B0-----:R-:W-:Y:S02]  /*6d80*/  @P5 IMAD.MOV.U32 R8, RZ, RZ, R12 ;  /* 0x000000ffff085224 */ /* 0x001fe400078e000c */
[----:B------:R-:W-:-:S05]  /*6d90*/  @P5 IMAD.MOV.U32 R9, RZ, RZ, R13 ;  /* 0x000000ffff095224 */ /* 0x000fca00078e000d */
[----:B------:R0:W-:Y:S01]  /*6da0*/  @P5 STG.E.U16 desc[UR36][R8.64+0x2], R25 ;  /* 0x0000021908005986 */ /* 0x0001e2000c101524 */
[----:B------:R-:W-:-:S03]  /*6db0*/  ISETP.NE.AND P5, PT, R5, RZ, PT ;  /* 0x000000ff0500720c */ /* 0x000fc60003fa5270 */
[----:B------:R-:W-:Y:S01]  /*6dc0*/  @P6 STG.E.U16 desc[UR36][R14.64], R26 ;  /* 0x0000001a0e006986 */ /* 0x000fe2000c101524 */
[----:B------:R-:W-:-:S04]  /*6dd0*/  ISETP.GT.AND P6, PT, R4, 0x1, PT ;  /* 0x000000010400780c */ /* 0x000fc80003fc4270 */
[----:B------:R-:W-:-:S13]  /*6de0*/  ISETP.GT.AND P6, PT, R3, 0x88, P6 ;  /* 0x000000880300780c */ /* 0x000fda00037c4270 */
[----:B------:R-:W-:Y:S01]  /*6df0*/  @P6 STG.E.U16 desc[UR36][R20.64+0x2], R27 ;  /* 0x0000021b14006986 */ /* 0x000fe2000c101524 */
[----:B------:R-:W-:-:S04]  /*6e00*/  ISETP.GT.AND P6, PT, R4, 0x8, PT ;  /* 0x000000080400780c */ /* 0x000fc80003fc4270 */
[----:B------:R-:W-:-:S13]  /*6e10*/  ISETP.GT.AND P6, PT, R3, 0x80, P6 ;  /* 0x000000800300780c */ /* 0x000fda00037c4270 */
[----:B0-----:R-:W-:Y:S02]  /*6e20*/  @P6 IMAD.MOV.U32 R8, RZ, RZ, R12 ;  /* 0x000000ffff086224 */ /* 0x001fe400078e000c */
[----:B------:R-:W-:-:S05]  /*6e30*/  @P6 IMAD.MOV.U32 R9, RZ, RZ, R13 ;  /* 0x000000ffff096224 */ /* 0x000fca00078e000d */
[----:B------:R0:W-:Y:S01]  /*6e40*/  @P6 STG.E.U16 desc[UR36][R8.64+0x10], R28 ;  /* 0x0000101c08006986 */ /* 0x0001e2000c101524 */
[----:B------:R-:W-:-:S04]  /*6e50*/  ISETP.GT.AND P6, PT, R4, 0x9, PT ;  /* 0x000000090400780c */ /* 0x000fc80003fc4270 */
[----:B------:R-:W-:-:S13]  /*6e60*/  ISETP.GT.AND P6, PT, R3, 0x80, P6 ;  /* 0x000000800300780c */ /* 0x000fda00037c4270 */
[----:B0-----:R-:W-:Y:S02]  /*6e70*/  @P6 IMAD.MOV.U32 R8, RZ, RZ, R12 ;  /* 0x000000ffff086224 */ /* 0x001fe400078e000c */
[----:B------:R-:W-:-:S05]  /*6e80*/  @P6 IMAD.MOV.U32 R9, RZ, RZ, R13 ;  /* 0x000000ffff096224 */ /* 0x000fca00078e000d */
[----:B------:R0:W-:Y:S01]  /*6e90*/  @P6 STG.E.U16 desc[UR36][R8.64+0x12], R29 ;  /* 0x0000121d08006986 */ /* 0x0001e2000c101524 */
[----:B------:R-:W-:-:S04]  /*6ea0*/  ISETP.GT.AND P6, PT, R4, 0x8, PT ;  /* 0x000000080400780c */ /* 0x000fc80003fc4270 */
[----:B------:R-:W-:-:S13]  /*6eb0*/  ISETP.GT.AND P6, PT, R3, 0x88, P6 ;  /* 0x000000880300780c */ /* 0x000fda00037c4270 */
        /* <DEDUP_REMOVED lines=45> */
[----:B------:R-:W-:Y:S01]  /*7190*/  @P6 STG.E.U16 desc[UR36][R8.64+0x42], R41 ;  /* 0x0000422908006986 */ /* 0x000fe2000c101524 */
[----:B------:R-:W-:-:S04]  /*71a0*/  ISETP.GT.AND P6, PT, R4, 0x20, PT ;  /* 0x000000200400780c */ /* 0x000fc80003fc4270 */
[----:B------:R-:W-:-:S13]  /*71b0*/  ISETP.GT.AND P6, PT, R3, 0x88, P6 ;  /* 0x000000880300780c */ /* 0x000fda00037c4270 */
[----:B------:R-:W-:Y:S01]  /*71c0*/  @P6 STG.E.U16 desc[UR36][R6.64+0x40], R42 ;  /* 0x0000402a06006986 */ /* 0x000fe2000c101524 */
[----:B------:R-:W-:-:S04]  /*71d0*/  ISETP.GT.AND P6, PT, R4, 0x21, PT ;  /* 0x000000210400780c */ /* 0x000fc80003fc4270 */
[----:B------:R-:W-:-:S13]  /*71e0*/  ISETP.GT.AND P6, PT, R3, 0x88, P6 ;  /* 0x000000880300780c */ /* 0x000fda00037c4270 */
[----:B------:R-:W-:Y:S02]  /*71f0*/  @P6 IMAD.MOV.U32 R4, RZ, RZ, R6 ;  /* 0x000000ffff046224 */ /* 0x000fe400078e0006 */
[----:B------:R-:W-:-:S05]  /*7200*/  @P6 IMAD.MOV.U32 R5, RZ, RZ, R7 ;  /* 0x000000ffff056224 */ /* 0x000fca00078e0007 */
[----:B------:R0:W-:Y:S01]  /*7210*/  @P6 STG.E.U16 desc[UR36][R4.64+0x42], R43 ;  /* 0x0000422b04006986 */ /* 0x0001e2000c101524 */
[C---:B------:R-:W-:Y:S02]  /*7220*/  ISETP.GT.AND P6, PT, R3.reuse, 0x80, P5 ;  /* 0x000000800300780c */ /* 0x040fe40002fc4270 */
[----:B------:R-:W-:-:S11]  /*7230*/  ISETP.GT.AND P5, PT, R3, 0x88, P5 ;  /* 0x000000880300780c */ /* 0x000fd60002fa4270 */
[----:B0-----:R-:W-:Y:S02]  /*7240*/  @P6 IMAD.MOV.U32 R4, RZ, RZ, R12 ;  /* 0x000000ffff046224 */ /* 0x001fe400078e000c */
[----:B------:R-:W-:-:S05]  /*7250*/  @P6 IMAD.MOV.U32 R5, RZ, RZ, R13 ;  /* 0x000000ffff056224 */ /* 0x000fca00078e000d */
[----:B------:R0:W-:Y:S01]  /*7260*/  @P6 STG.E.U16 desc[UR36][R4.64+0x50], R44 ;  /* 0x0000502c04006986 */ /* 0x0001e2000c101524 */
[C---:B------:R-:W-:Y:S02]  /*7270*/  ISETP.GT.AND P6, PT, R3.reuse, 0x80, P4 ;  /* 0x000000800300780c */ /* 0x040fe400027c4270 */
[----:B------:R-:W-:-:S11]  /*7280*/  ISETP.GT.AND P4, PT, R3, 0x88, P4 ;  /* 0x000000880300780c */ /* 0x000fd60002784270 */
[----:B0-----:R-:W-:Y:S02]  /*7290*/  @P6 IMAD.MOV.U32 R4, RZ, RZ, R12 ;  /* 0x000000ffff046224 */ /* 0x001fe400078e000c */
[----:B------:R-:W-:-:S05]  /*72a0*/  @P6 IMAD.MOV.U32 R5, RZ, RZ, R13 ;  /* 0x000000ffff056224 */ /* 0x000fca00078e000d */
[----:B------:R0:W-:Y:S02]  /*72b0*/  @P6 STG.E.U16 desc[UR36][R4.64+0x52], R45 ;  /* 0x0000522d04006986 */ /* 0x0001e4000c101524 */
[----:B0-----:R-:W-:Y:S02]  /*72c0*/  @P5 IMAD.MOV.U32 R4, RZ, RZ, R6 ;  /* 0x000000ffff045224 */ /* 0x001fe400078e0006 */
[----:B------:R-:W-:-:S05]  /*72d0*/  @P5 IMAD.MOV.U32 R5, RZ, RZ, R7 ;  /* 0x000000ffff055224 */ /* 0x000fca00078e0007 */
[----:B------:R0:W-:Y:S01]  /*72e0*/  @P5 STG.E.U16 desc[UR36][R4.64+0x50], R46 ;  /* 0x0000502e04005986 */ /* 0x0001e2000c101524 */
[C---:B------:R-:W-:Y:S02]  /*72f0*/  ISETP.GT.AND P5, PT, R3.reuse, 0x80, P3 ;  /* 0x000000800300780c */ /* 0x040fe40001fa4270 */
[----:B------:R-:W-:Y:S01]  /*7300*/  ISETP.GT.AND P3, PT, R3, 0x88, P3 ;  /* 0x000000880300780c */ /* 0x000fe20001f64270 */
        /* <DEDUP_REMOVED lines=17> */
[----:B------:R0:W-:Y:S02]  /*7420*/  @P3 STG.E.U16 desc[UR36][R4.64+0x60], R50 ;  /* 0x0000603204003986 */ /* 0x0001e4000c101524 */
[----:B0-----:R-:W-:Y:S02]  /*7430*/  @P0 IMAD.MOV.U32 R4, RZ, RZ, R6 ;  /* 0x000000ffff040224 */ /* 0x001fe400078e0006 */
[----:B------:R-:W-:-:S05]  /*7440*/  @P0 IMAD.MOV.U32 R5, RZ, RZ, R7 ;  /* 0x000000ffff050224 */ /* 0x000fca00078e0007 */
[----:B------:R0:W-:Y:S02]  /*7450*/  @P0 STG.E.U16 desc[UR36][R4.64+0x62], R51 ;  /* 0x0000623304000986 */ /* 0x0001e4000c101524 */
[----:B0-----:R-:W-:Y:S02]  /*7460*/  @P5 IMAD.MOV.U32 R4, RZ, RZ, R12 ;  /* 0x000000ffff045224 */ /* 0x001fe400078e000c */
[----:B------:R-:W-:-:S05]  /*7470*/  @P5 IMAD.MOV.U32 R5, RZ, RZ, R13 ;  /* 0x000000ffff055224 */ /* 0x000fca00078e000d */
[----:B------:R0:W-:Y:S04]  /*7480*/  @P5 STG.E.U16 desc[UR36][R4.64+0x70], R52 ;  /* 0x0000703404005986 */ /* 0x0001e8000c101524 */
[----:B------:R1:W-:Y:S01]  /*7490*/  @P4 STG.E.U16 desc[UR36][R12.64+0x72], R53 ;  /* 0x000072350c004986 */ /* 0x0003e2000c101524 */
[----:B0-----:R-:W-:Y:S02]  /*74a0*/  @P2 IMAD.MOV.U32 R4, RZ, RZ, R6 ;  /* 0x000000ffff042224 */ /* 0x001fe400078e0006 */
[----:B------:R-:W-:-:S05]  /*74b0*/  @P2 IMAD.MOV.U32 R5, RZ, RZ, R7 ;  /* 0x000000ffff052224 */ /* 0x000fca00078e0007 */
[----:B------:R1:W-:Y:S04]  /*74c0*/  @P2 STG.E.U16 desc[UR36][R4.64+0x70], R54 ;  /* 0x0000703604002986 */ /* 0x0003e8000c101524 */
[----:B------:R1:W-:Y:S02]  /*74d0*/  @P1 STG.E.U16 desc[UR36][R6.64+0x72], R55 ;  /* 0x0000723706001986 */ /* 0x0003e4000c101524 */
.L_x_156:
[----:B------:R-:W-:Y:S05]  /*74e0*/  BSYNC B0 ;  /* 0x0000000000007941 */ /* 0x000fea0003800000 */
.L_x_32:
[----:B------:R-:W-:Y:S01]  /*74f0*/  IADD3 R16, P0, R16, UR38, RZ ;  /* 0x0000002610107c10 */ /* 0x000fe2000ff1e0ff */
[----:B------:R-:W-:Y:S01]  /*7500*/  ULDC.64 UR4, c[0x0][0x650] ;  /* 0x0001940000047ab9 */ /* 0x000fe20000000a00 */
[----:B------:R-:W-:Y:S01]  /*7510*/  PRMT R3, RZ, 0x7610, R3 ;  /* 0x00007610ff037816 */ /* 0x000fe20000000003 */
[----:B------:R-:W-:Y:S01]  /*7520*/  IMAD.MOV.U32 R103, RZ, RZ, -0x1 ;  /* 0xffffffffff677424 */ /* 0x000fe200078e00ff */
[----:B------:R-:W-:Y:S01]  /*7530*/  IADD3.X R17, R17, UR41, RZ, P0, !PT ;  /* 0x0000002911117c10 */ /* 0x000fe200087fe4ff */
[----:B------:R-:W-:Y:S01]  /*7540*/  IMAD.MOV.U32 R23, RZ, RZ, -0x1 ;  /* 0xffffffffff177424 */ /* 0x000fe200078e00ff */
[----:B------:R-:W-:-:S04]  /*7550*/  ISETP.GE.U32.AND P0, PT, R16, UR4, PT ;  /* 0x0000000410007c0c */ /* 0x000fc8000bf06070 */
[----:B------:R-:W-:-:S13]  /*7560*/  ISETP.GE.U32.AND.EX P0, PT, R17, UR5, PT, P0 ;  /* 0x0000000511007c0c */ /* 0x000fda000bf06100 */
[----:B------:R-:W-:Y:S05]  /*7570*/  @P0 BRA `(.L_x_157) ;  /* 0x00000004004c0947 */ /* 0x000fea0003800000 */
[----:B----4-:R-:W4:Y:S01]  /*7580*/  LDC.64 R10, c[0x0][0x628] ;  /* 0x00018a00ff0a7b82 */ /* 0x010f220000000a00 */
[----:B01----:R-:W0:Y:S01]  /*7590*/  S2R R12, SR_CTAID.X ;  /* 0x00000000000c7919 */ /* 0x003e220000002500 */
[----:B------:R-:W-:Y:S02]  /*75a0*/  IMAD.MOV.U32 R8, RZ, RZ, R16 ;  /* 0x000000ffff087224 */ /* 0x000fe400078e0010 */
[----:B------:R-:W-:Y:S01]  /*75b0*/  IMAD.MOV.U32 R9, RZ, RZ, R17 ;  /* 0x000000ffff097224 */ /* 0x000fe200078e0011 */
[----:B------:R-:W1:Y:S03]  /*75c0*/  S2R R20, SR_CTAID.Y ;  /* 0x0000000000147919 */ /* 0x000e660000002600 */
[----:B------:R-:W0:Y:S08]  /*75d0*/  LDC R0, c[0x0][0x630] ;  /* 0x00018c00ff007b82 */ /* 0x000e300000000800 */
[----:B------:R-:W0:Y:S01]  /*75e0*/  LDC.64 R14, c[0x0][0x620] ;  /* 0x00018800ff0e7b82 */ /* 0x000e220000000a00 */
[----:B----4-:R-:W-:-:S04]  /*75f0*/  ISETP.NE.U32.AND P0, PT, R10, RZ, PT ;  /* 0x000000ff0a00720c */ /* 0x010fc80003f05070 */
[----:B------:R-:W-:-:S13]  /*7600*/  ISETP.NE.AND.EX P0, PT, R11, RZ, PT, P0 ;  /* 0x000000ff0b00720c */ /* 0x000fda0003f05300 */
[----:B01----:R-:W-:Y:S05]  /*7610*/  @!P0 BRA `(.L_x_158) ;  /* 0x0000000000288947 */ /* 0x003fea0003800000 */
        /* <DEDUP_REMOVED lines=10> */
.L_x_158:
[-CC-:B------:R-:W-:Y:S01]  /*76c0*/  SHF.R.U64 R23, R8, R0.reuse, R9.reuse ;  /* 0x0000000008177219 */ /* 0x180fe20000001209 */
[----:B------:R-:W0:Y:S01]  /*76d0*/  LDC.64 R26, c[0x0][0x640] ;  /* 0x00019000ff1a7b82 */ /* 0x000e220000000a00 */
[----:B------:R-:W-:Y:S01]  /*76e0*/  SHF.R.U32.HI R0, RZ, R0, R9 ;  /* 0x00000000ff007219 */ /* 0x000fe20000011609 */
[----:B------:R-:W-:Y:S01]  /*76f0*/  ULDC UR4, c[0x0][0x150] ;  /* 0x0000540000047ab9 */ /* 0x000fe20000000800 */
[----:B------:R-:W-:Y:S02]  /*7700*/  IADD3 R3, P0, RZ, -R23, RZ ;  /* 0x80000017ff037210 */ /* 0x000fe40007f1e0ff */
[----:B------:R-:W-:-:S03]  /*7710*/  I2FP.F32.U32 R7, R12 ;  /* 0x0000000c00077245 */ /* 0x000fc60000201000 */
[----:B------:R-:W1:Y:S01]  /*7720*/  LDC R6, c[0x0][0x618] ;  /* 0x00018600ff067b82 */ /* 0x000e620000000800 */
[----:B------:R-:W-:Y:S02]  /*7730*/  IMAD.X R5, RZ, RZ, ~R0, P0 ;  /* 0x000000ffff057224 */ /* 0x000fe400000e0e00 */
[----:B------:R-:W-:Y:S01]  /*7740*/  FMUL R7, R7, UR4 ;  /* 0x0000000407077c20 */ /* 0x000fe20008400000 */
[----:B------:R-:W-:Y:S01]  /*7750*/  ULDC UR4, c[0x0][0x154] ;  /* 0x0000550000047ab9 */ /* 0x000fe20000000800 */
[-C--:B------:R-:W-:Y:S02]  /*7760*/  IMAD R0, R5, R14.reuse, RZ ;  /* 0x0000000e05007224 */ /* 0x080fe400078e02ff */
[C---:B------:R-:W-:Y:S01]  /*7770*/  IMAD.WIDE.U32 R4, R3.reuse, R14, R16 ;  /* 0x0000000e03047225 */ /* 0x040fe200078e0010 */
[----:B------:R-:W4:Y:S01]  /*7780*/  LDC R11, c[0x0][0x608] ;  /* 0x00018200ff0b7b82 */ /* 0x000f220000000800 */
[----:B------:R-:W2:Y:S02]  /*7790*/  F2I.U32.TRUNC.NTZ R7, R7 ;  /* 0x0000000700077305 */ /* 0x000ea4000020f000 */
[----:B------:R-:W-:-:S04]  /*77a0*/  IMAD R3, R3, R15, R0 ;  /* 0x0000000f03037224 */ /* 0x000fc800078e0200 */
[----:B------:R-:W-:Y:S01]  /*77b0*/  IMAD.IADD R3, R5, 0x1, R3 ;  /* 0x0000000105037824 */ /* 0x000fe200078e0203 */
[----:B------:R-:W3:Y:S01]  /*77c0*/  LDC R8, c[0x0][0x658] ;  /* 0x00019600ff087b82 */ /* 0x000ee20000000800 */
[----:B------:R-:W-:Y:S02]  /*77d0*/  I2FP.F32.U32 R5, R20 ;  /* 0x0000001400057245 */ /* 0x000fe40000201000 */
[----:B0-----:R-:W-:-:S04]  /*77e0*/  ISETP.NE.U32.AND P0, PT, R26, RZ, PT ;  /* 0x000000ff1a00720c */ /* 0x001fc80003f05070 */
[----:B------:R-:W-:Y:S01]  /*77f0*/  ISETP.NE.AND.EX P0, PT, R27, RZ, PT, P0 ;  /* 0x000000ff1b00720c */ /* 0x000fe20003f05300 */
[----:B------:R-:W0:Y:S01]  /*7800*/  LDC R9, c[0x0][0x144] ;  /* 0x00005100ff097b82 */ /* 0x000e220000000800 */
[-C--:B-1----:R-:W-:Y:S01]  /*7810*/  SHF.R.U32.HI R0, RZ, R6.reuse, R3 ;  /* 0x00000006ff007219 */ /* 0x082fe20000011603 */
[----:B--2---:R-:W-:Y:S01]  /*7820*/  IMAD.MOV R7, RZ, RZ, -R7 ;  /* 0x000000ffff077224 */ /* 0x004fe200078e0a07 */
[----:B------:R-:W-:Y:S01]  /*7830*/  SHF.R.U64 R13, R4, R6, R3 ;  /* 0x00000006040d7219 */ /* 0x000fe20000001203 */
[----:B------:R-:W-:-:S04]  /*7840*/  FMUL R6, R5, UR4 ;  /* 0x0000000405067c20 */ /* 0x000fc80008400000 */
[----:B------:R-:W1:Y:S01]  /*7850*/  LDC R21, c[0x0][0x148] ;  /* 0x00005200ff157b82 */ /* 0x000e620000000800 */
[-CC-:B----4-:R-:W-:Y:S02]  /*7860*/  SHF.R.U64 R10, R13, R11.reuse, R0.reuse ;  /* 0x0000000b0d0a7219 */ /* 0x190fe40000001200 */
[----:B------:R-:W-:Y:S02]  /*7870*/  SHF.R.U32.HI R3, RZ, R11, R0 ;  /* 0x0000000bff037219 */ /* 0x000fe40000011600 */
[----:B------:R2:W4:Y:S03]  /*7880*/  F2I.U32.TRUNC.NTZ R0, R6 ;  /* 0x0000000600007305 */ /* 0x000526000020f000 */
[----:B------:R-:W1:Y:S01]  /*7890*/  LDC R14, c[0x0][0x648] ;  /* 0x00019200ff0e7b82 */ /* 0x000e620000000800 */
[-CC-:B---3--:R-:W-:Y:S02]  /*78a0*/  SHF.R.U64 R15, R10, R8.reuse, R3.reuse ;  /* 0x000000080a0f7219 */ /* 0x188fe40000001203 */
[----:B------:R-:W-:-:S03]  /*78b0*/  SHF.R.U32.HI R5, RZ, R8, R3 ;  /* 0x00000008ff057219 */ /* 0x000fc60000011603 */
[----:B------:R-:W-:Y:S02]  /*78c0*/  IMAD.MOV.U32 R4, RZ, RZ, R15 ;  /* 0x000000ffff047224 */ /* 0x000fe400078e000f */
[----:B------:R-:W3:Y:S01]  /*78d0*/  LDC R24, c[0x0][0x638] ;  /* 0x00018e00ff187b82 */ /* 0x000ee20000000800 */
[----:B0-----:R-:W-:-:S07]  /*78e0*/  IMAD R25, R9, R7, R12 ;  /* 0x0000000709197224 */ /* 0x001fce00078e020c */
[----:B------:R-:W0:Y:S08]  /*78f0*/  LDC R28, c[0x0][0x610] ;  /* 0x00018400ff1c7b82 */ /* 0x000e300000000800 */
[----:B------:R-:W0:Y:S01]  /*7900*/  LDC R29, c[0x0][0x600] ;  /* 0x00018000ff1d7b82 */ /* 0x000e220000000800 */
[----:B--2-4-:R-:W-:Y:S05]  /*7910*/  @!P0 BRA `(.L_x_159) ;  /* 0x0000000000288947 */ /* 0x014fea0003800000 */
[----:B------:R-:W2:Y:S02]  /*7920*/  LDC R4, c[0x0][0x64c] ;  /* 0x00019300ff047b82 */ /* 0x000ea40000000800 */
[----:B--2---:R-:W-:-:S05]  /*7930*/  IADD3 R3, P0, R15, R4, RZ ;  /* 0x000000040f037210 */ /* 0x004fca0007f1e0ff */
        /* <DEDUP_REMOVED lines=8> */
.L_x_159:
[----:B------:R-:W-:Y:S02]  /*79c0*/  ISETP.NE.AND P0, PT, R2, 0x1, PT ;  /* 0x000000010200780c */ /* 0x000fe40003f05270 */
[----:B-1----:R-:W-:Y:S01]  /*79d0*/  SHF.R.U64 R3, R4, R14, R5 ;  /* 0x0000000e04037219 */ /* 0x002fe20000001205 */
[----:B------:R-:W-:Y:S01]  /*79e0*/  IMAD.MOV R5, RZ, RZ, -R0 ;  /* 0x000000ffff057224 */ /* 0x000fe200078e0a00 */
[----:B------:R-:W-:Y:S02]  /*79f0*/  LOP3.LUT R0, R10, R101, RZ, 0xc0, !PT ;  /* 0x000000650a007212 */ /* 0x000fe400078ec0ff */
[----:B------:R-:W-:Y:S01]  /*7a00*/  LOP3.LUT R6, R13, R100, RZ, 0xc0, !PT ;  /* 0x000000640d067212 */ /* 0x000fe200078ec0ff */
[----:B------:R-:W-:Y:S02]  /*7a10*/  IMAD.MOV R4, RZ, RZ, -R3 ;  /* 0x000000ffff047224 */ /* 0x000fe400078e0a03 */
[----:B------:R-:W-:Y:S02]  /*7a20*/  IMAD R0, R93, R3, R0 ;  /* 0x000000035d007224 */ /* 0x000fe400078e0200 */
[----:B---3--:R-:W-:-:S02]  /*7a30*/  IMAD R3, R4, R24, R15 ;  /* 0x0000001804037224 */ /* 0x008fc400078e020f */
[----:B------:R-:W-:Y:S02]  /*7a40*/  @P0 IMAD R25, R21, R5, R20 ;  /* 0x0000000515190224 */ /* 0x000fe400078e0214 */
[----:B0-----:R-:W-:Y:S02]  /*7a50*/  IMAD R5, R3, R29, R6 ;  /* 0x0000001d03057224 */ /* 0x001fe400078e0206 */
[----:B------:R-:W-:Y:S02]  /*7a60*/  IMAD R0, R0, R28, R25 ;  /* 0x0000001c00007224 */ /* 0x000fe400078e0219 */
[----:B------:R-:W-:-:S03]  /*7a70*/  IMAD.MOV.U32 R4, RZ, RZ, 0x1 ;  /* 0x00000001ff047424 */ /* 0x000fc600078e00ff */
[----:B------:R-:W-:Y:S02]  /*7a80*/  SEL R103, R5, R0, !P0 ;  /* 0x0000000005677207 */ /* 0x000fe40004000000 */
[----:B------:R-:W-:Y:S02]  /*7a90*/  PRMT R3, R4, 0x7610, R3 ;  /* 0x0000761004037816 */ /* 0x000fe40000000003 */
[----:B------:R-:W-:-:S07]  /*7aa0*/  SEL R0, R0, R5, !P0 ;  /* 0x0000000500007207 */ /* 0x000fce0004000000 */
.L_x_157:
[----:B------:R-:W-:Y:S01]  /*7ab0*/  UIADD3 UR42, UR43, UR42, URZ ;  /* 0x0000002a2b2a7290 */ /* 0x000fe2000fffe03f */
[----:B------:R-:W-:Y:S01]  /*7ac0*/  LOP3.LUT P0, RZ, R3, 0xff, RZ, 0xc0, !PT ;  /* 0x000000ff03ff7812 */ /* 0x000fe2000780c0ff */
[----:B------:R-:W-:Y:S02]  /*7ad0*/  IMAD.MOV.U32 R111, RZ, RZ, R0 ;  /* 0x000000ffff6f7224 */ /* 0x000fe400078e0000 */
[----:B------:R-:W-:Y:S02]  /*7ae0*/  USHF.R.U32.HI UR4, URZ, 0x1, UR42 ;  /* 0x000000013f047899 */ /* 0x000fe4000801162a */
[----:B------:R-:W-:Y:S02]  /*7af0*/  UISETP.GT.U32.AND UP1, UPT, UR42, 0x1, UPT ;  /* 0x000000012a00788c */ /* 0x000fe4000bf24070 */
[----:B------:R-:W-:Y:S02]  /*7b00*/  ULOP3.LUT UR4, UR4, 0x1, URZ, 0xc0, !UPT ;  /* 0x0000000104047892 */ /* 0x000fe4000f8ec03f */
[----:B------:R-:W-:-:S02]  /*7b10*/  UISETP.LT.U32.AND UP1, UPT, UR43, 0x2, UP1 ;  /* 0x000000022b00788c */ /* 0x000fc40008f21070 */
[----:B------:R-:W-:Y:S02]  /*7b20*/  UISETP.NE.U32.AND UP0, UPT, UR4, 0x1, UPT ;  /* 0x000000010400788c */ /* 0x000fe4000bf05070 */
[----:B------:R-:W-:Y:S02]  /*7b30*/  USEL UR5, URZ, 0x1, !UP1 ;  /* 0x000000013f057887 */ /* 0x000fe4000c800000 */
[----:B------:R-:W-:Y:S02]  /*7b40*/  UISETP.GT.U32.AND UP0, UPT, UR43, 0x1, !UP0 ;  /* 0x000000012b00788c */ /* 0x000fe4000c704070 */
[----:B------:R-:W-:Y:S02]  /*7b50*/  ULOP3.LUT UR42, UR42, 0x1, URZ, 0xc0, !UPT ;  /* 0x000000012a2a7892 */ /* 0x000fe4000f8ec03f */
[----:B------:R-:W-:-:S04]  /*7b60*/  USEL UR4, URZ, 0x1, !UP0 ;  /* 0x000000013f047887 */ /* 0x000fc8000c000000 */
[----:B------:R-:W-:Y:S01]  /*7b70*/  ULOP3.LUT UR40, UR4, UR40, UR5, 0x96, !UPT ;  /* 0x0000002804287292 */ /* 0x000fe2000f8e9605 */
[----:B------:R-:W-:Y:S11]  /*7b80*/  @P0 BRA `(.L_x_160) ;  /* 0xffffff98003c0947 */ /* 0x000ff6000383ffff */
[----:B------:R-:W-:Y:S05]  /*7b90*/  EXIT ;  /* 0x000000000000794d */ /* 0x000fea0003800000 */
.L_x_7:
        /* <DEDUP_REMOVED lines=26> */
.L_x_162:
[----:B------:R-:W0:Y:S01]  /*7d40*/  LDC.64 R28, c[0x0][0x640] ;  /* 0x00019000ff1c7b82 */ /* 0x000e220000000a00 */
[-CC-:B------:R-:W-:Y:S01]  /*7d50*/  SHF.R.U64 R22, R14, R6.reuse, R15.reuse ;  /* 0x000000060e167219 */ /* 0x180fe2000000120f */
[----:B------:R-:W-:Y:S01]  /*7d60*/  IMAD.MOV.U32 R30, RZ, RZ, 0x1 ;  /* 0x00000001ff1e7424 */ /* 0x000fe200078e00ff */
[----:B------:R-:W-:Y:S02]  /*7d70*/  SHF.R.U32.HI R6, RZ, R6, R15 ;  /* 0x00000006ff067219 */ /* 0x000fe4000001160f */
[----:B------:R-:W-:-:S03]  /*7d80*/  IADD3 R13, P0, RZ, -R22, RZ ;  /* 0x80000016ff0d7210 */ /* 0x000fc60007f1e0ff */
[----:B------:R-:W1:Y:S02]  /*7d90*/  LDC R12, c[0x0][0x618] ;  /* 0x00018600ff0c7b82 */ /* 0x000e640000000800 */
[----:B------:R-:W-:-:S04]  /*7da0*/  IMAD.X R11, RZ, RZ, ~R6, P0 ;  /* 0x000000ffff0b7224 */ /* 0x000fc800000e0e06 */
[-C--:B------:R-:W-:Y:S02]  /*7db0*/  IMAD R6, R11, R26.reuse, RZ ;  /* 0x0000001a0b067224 */ /* 0x080fe400078e02ff */
[----:B------:R-:W2:Y:S01]  /*7dc0*/  LDC R14, c[0x0][0x608] ;  /* 0x00018200ff0e7b82 */ /* 0x000ea20000000800 */
[----:B------:R-:W-:-:S04]  /*7dd0*/  IMAD.WIDE.U32 R10, R13, R26, R16 ;  /* 0x0000001a0d0a7225 */ /* 0x000fc800078e0010 */
[----:B------:R-:W-:-:S03]  /*7de0*/  IMAD R13, R13, R27, R6 ;  /* 0x0000001b0d0d7224 */ /* 0x000fc600078e0206 */
[----:B------:R-:W3:Y:S01]  /*7df0*/  LDC R25, c[0x0][0x658] ;  /* 0x00019600ff197b82 */ /* 0x000ee20000000800 */
[----:B------:R-:W-:Y:S01]  /*7e00*/  IMAD.IADD R11, R11, 0x1, R13 ;  /* 0x000000010b0b7824 */ /* 0x000fe200078e020d */
[----:B0-----:R-:W-:-:S04]  /*7e10*/  ISETP.NE.U32.AND P0, PT, R28, RZ, PT ;  /* 0x000000ff1c00720c */ /* 0x001fc80003f05070 */
[----:B------:R-:W-:Y:S02]  /*7e20*/  ISETP.NE.AND.EX P0, PT, R29, RZ, PT, P0 ;  /* 0x000000ff1d00720c */ /* 0x000fe40003f05300 */
[----:B------:R-:W0:Y:S01]  /*7e30*/  LDC R20, c[0x0][0x600] ;  /* 0x00018000ff147b82 */ /* 0x000e220000000800 */
[-CC-:B-1----:R-:W-:Y:S01]  /*7e40*/  SHF.R.U64 R8, R10, R12.reuse, R11.reuse ;  /* 0x0000000c0a087219 */ /* 0x182fe2000000120b */
[----:B------:R-:W-:Y:S01]  /*7e50*/  IMAD.MOV.U32 R10, RZ, RZ, -0x1 ;  /* 0xffffffffff0a7424 */ /* 0x000fe200078e00ff */
[----:B------:R-:W-:-:S05]  /*7e60*/  SHF.R.U32.HI R11, RZ, R12, R11 ;  /* 0x0000000cff0b7219 */ /* 0x000fca000001160b */
[----:B------:R-:W1:Y:S01]  /*7e70*/  LDC R26, c[0x0][0x648] ;  /* 0x00019200ff1a7b82 */ /* 0x000e620000000800 */
[-CC-:B--2---:R-:W-:Y:S02]  /*7e80*/  SHF.R.U64 R21, R8, R14.reuse, R11.reuse ;  /* 0x0000000e08157219 */ /* 0x184fe4000000120b */
[----:B------:R-:W-:-:S05]  /*7e90*/  SHF.R.U32.HI R6, RZ, R14, R11 ;  /* 0x0000000eff067219 */ /* 0x000fca000001160b */
[----:B------:R-:W2:Y:S01]  /*7ea0*/  LDC R27, c[0x0][0x638] ;  /* 0x00018e00ff1b7b82 */ /* 0x000ea20000000800 */
[-C--:B---3--:R-:W-:Y:S02]  /*7eb0*/  SHF.L.U32 R10, R10, R25.reuse, RZ ;  /* 0x000000190a0a7219 */ /* 0x088fe400000006ff */
[-CC-:B------:R-:W-:Y:S02]  /*7ec0*/  SHF.R.U64 R23, R21, R25.reuse, R6.reuse ;  /* 0x0000001915177219 */ /* 0x180fe40000001206 */
[----:B------:R-:W-:Y:S02]  /*7ed0*/  LOP3.LUT R32, RZ, R10, RZ, 0x33, !PT ;  /* 0x0000000aff207212 */ /* 0x000fe400078e33ff */
[----:B------:R-:W-:Y:S01]  /*7ee0*/  SHF.R.U32.HI R11, RZ, R25, R6 ;  /* 0x00000019ff0b7219 */ /* 0x000fe20000011606 */
[----:B------:R-:W3:Y:S01]  /*7ef0*/  LDC R31, c[0x0][0x610] ;  /* 0x00018400ff1f7b82 */ /* 0x000ee20000000800 */
[----:B------:R-:W-:Y:S01]  /*7f00*/  IMAD.MOV.U32 R10, RZ, RZ, R23 ;  /* 0x000000ffff0a7224 */ /* 0x000fe200078e0017 */
[----:B------:R-:W-:Y:S06]  /*7f10*/  @!P0 BRA `(.L_x_163) ;  /* 0x0000000000288947 */ /* 0x000fec0003800000 */
        /* <DEDUP_REMOVED lines=10> */
.L_x_163:
[----:B------:R-:W-:Y:S02]  /*7fc0*/  ISETP.NE.AND P0, PT, R2, 0x1, PT ;  /* 0x000000010200780c */ /* 0x000fe40003f05270 */
[----:B-1----:R-:W-:Y:S01]  /*7fd0*/  SHF.R.U64 R6, R10, R26, R11 ;  /* 0x0000001a0a067219 */ /* 0x002fe2000000120b */
[----:B0-----:R-:W-:Y:S01]  /*7fe0*/  VIADD R11, R20, 0xffffffff ;  /* 0xffffffff140b7836 */ /* 0x001fe20000000000 */
[----:B------:R-:W-:Y:S02]  /*7ff0*/  SHF.L.U32 R30, R30, R25, RZ ;  /* 0x000000191e1e7219 */ /* 0x000fe400000006ff */
[----:B------:R-:W-:Y:S01]  /*8000*/  LOP3.LUT R5, R21, R32, RZ, 0xc0, !PT ;  /* 0x0000002015057212 */ /* 0x000fe200078ec0ff */
[----:B------:R-:W-:-:S04]  /*8010*/  IMAD.MOV R10, RZ, RZ, -R6 ;  /* 0x000000ffff0a7224 */ /* 0x000fc800078e0a06 */
[----:B------:R-:W-:Y:S01]  /*8020*/  IMAD R6, R30, R6, R5 ;  /* 0x000000061e067224 */ /* 0x000fe200078e0205 */
[----:B------:R-:W-:Y:S01]  /*8030*/  LOP3.LUT R5, R8, R11, RZ, 0xc0, !PT ;  /* 0x0000000b08057212 */ /* 0x000fe200078ec0ff */
[----:B------:R-:W-:Y:S02]  /*8040*/  @P0 IMAD R7, R9, R24, R4 ;  /* 0x0000001809070224 */ /* 0x000fe400078e0204 */
[----:B--2---:R-:W-:Y:S02]  /*8050*/  IMAD R4, R10, R27, R23 ;  /* 0x0000001b0a047224 */ /* 0x004fe400078e0217 */
[----:B---3--:R-:W-:Y:S02]  /*8060*/  IMAD R7, R6, R31, R7 ;  /* 0x0000001f06077224 */ /* 0x008fe400078e0207 */
[----:B------:R-:W-:Y:S02]  /*8070*/  IMAD R4, R4, R20, R5 ;  /* 0x0000001404047224 */ /* 0x000fe400078e0205 */
[----:B------:R-:W-:-:S02]  /*8080*/  IMAD.MOV.U32 R8, RZ, RZ, 0x1 ;  /* 0x00000001ff087424 */ /* 0x000fc400078e00ff */
[----:B------:R-:W-:Y:S01]  /*8090*/  IMAD.MOV.U32 R6, RZ, RZ, R22 ;  /* 0x000000ffff067224 */ /* 0x000fe200078e0016 */
[----:B------:R-:W-:Y:S02]  /*80a0*/  SEL R20, R4, R7, !P0 ;  /* 0x0000000704147207 */ /* 0x000fe40004000000 */
[----:B------:R-:W-:-:S07]  /*80b0*/  SEL R21, R7, R4, !P0 ;  /* 0x0000000407157207 */ /* 0x000fce0004000000 */
.L_x_161:
[----:B------:R-:W-:-:S08]  /*80c0*/  NOP ;  /* 0x0000000000007918 */ /* 0x000fd00000000000 */
[----:B------:R-:W0:-:S00]  /*80d0*/  USETMAXREG.DEALLOC.CTAPOOL 0x28 ;  /* 0x00000028000079c8 */ /* 0x000e0000080e0500 */
[----:B0-----:R-:W-:-:S13]  /*80e0*/  ISETP.NE.AND P0, PT, R3, RZ, PT ;  /* 0x000000ff0300720c */ /* 0x001fda0003f05270 */
[----:B------:R-:W-:Y:S05]  /*80f0*/  @P0 EXIT ;  /* 0x000000000000094d */ /* 0x000fea0003800000 */
[----:B------:R-:W-:Y:S01]  /*8100*/  LOP3.LUT P0, RZ, R8, 0xff, RZ, 0xc0, !PT ;  /* 0x000000ff08ff7812 */ /* 0x000fe2000780c0ff */
[----:B------:R-:W-:Y:S02]  /*8110*/  IMAD.MOV.U32 R3, RZ, RZ, 0x1 ;  /* 0x00000001ff037424 */ /* 0x000fe400078e00ff */
[----:B------:R-:W-:-:S10]  /*8120*/  IMAD.MOV.U32 R8, RZ, RZ, RZ ;  /* 0x000000ffff087224 */ /* 0x000fd400078e00ff */
[----:B------:R-:W-:Y:S05]  /*8130*/  @!P0 BRA `(.L_x_164) ;  /* 0x0000000c005c8947 */ /* 0x000fea0003800000 */
[----:B------:R-:W0:Y:S01]  /*8140*/  LDC R3, c[0x0][0x28c] ;  /* 0x0000a300ff037b82 */ /* 0x000e220000000800 */
[----:B------:R-:W1:Y:S01]  /*8150*/  S2R R12, SR_CgaCtaId ;  /* 0x00000000000c7919 */ /* 0x000e620000008800 */
[----:B------:R-:W-:Y:S01]  /*8160*/  ULDC UR5, c[0x0][0x658] ;  /* 0x0001960000057ab9 */ /* 0x000fe20000000800 */
[----:B------:R-:W-:Y:S01]  /*8170*/  UMOV UR6, 0xffffffff ;  /* 0xffffffff00067882 */ /* 0x000fe20000000000 */
[----:B------:R-:W-:Y:S01]  /*8180*/  BSSY B0, `(.L_x_164) ;  /* 0x00000d2000007945 */ /* 0x000fe20003800000 */
[----:B------:R-:W-:Y:S01]  /*8190*/  USHF.L.U32 UR6, UR6, UR5, URZ ;  /* 0x0000000506067299 */ /* 0x000fe2000800063f */
[----:B------:R-:W-:Y:S01]  /*81a0*/  IMAD.MOV.U32 R10, RZ, RZ, 0x1 ;  /* 0x00000001ff0a7424 */ /* 0x000fe200078e00ff */
[----:B------:R-:W-:Y:S01]  /*81b0*/  LOP3.LUT R19, R18, 0x2, RZ, 0xfc, !PT ;  /* 0x0000000212137812 */ /* 0x000fe200078efcff */
[----:B------:R-:W-:Y:S01]  /*81c0*/  IMAD.MOV.U32 R8, RZ, RZ, RZ ;  /* 0x000000ffff087224 */ /* 0x000fe200078e00ff */
[----:B------:R-:W-:Y:S01]  /*81d0*/  ULDC UR4, c[0x0][0x600] ;  /* 0x0001800000047ab9 */ /* 0x000fe20000000800 */
[----:B------:R-:W-:Y:S01]  /*81e0*/  UMOV UR7, 0x1 ;  /* 0x0000000100077882 */ /* 0x000fe20000000000 */
[----:B------:R-:W-:-:S02]  /*81f0*/  UIADD3 UR4, UR4, -0x1, URZ ;  /* 0xffffffff04047890 */ /* 0x000fc4000fffe03f */
[----:B------:R-:W-:Y:S02]  /*8200*/  USHF.L.U32 UR5, UR7, UR5, URZ ;  /* 0x0000000507057299 */ /* 0x000fe4000800063f */
[----:B------:R-:W-:Y:S01]  /*8210*/  ULOP3.LUT UR6, URZ, UR6, URZ, 0x33, !UPT ;  /* 0x000000063f067292 */ /* 0x000fe2000f8e333f */
[----:B------:R-:W-:Y:S01]  /*8220*/  ULDC.64 UR30, c[0x0][0x198] ;  /* 0x00006600001e7ab9 */ /* 0x000fe20000000a00 */
[----:B0-----:R-:W-:-:S05]  /*8230*/  VIADD R3, R3, 0x7f ;  /* 0x0000007f03037836 */ /* 0x001fca0000000000 */
[----:B------:R-:W-:-:S04]  /*8240*/  SHF.R.S32.HI R4, RZ, 0x1f, R3 ;  /* 0x0000001fff047819 */ /* 0x000fc80000011403 */
[----:B------:R-:W-:Y:S01]  /*8250*/  LEA.HI R4, R4, R3, RZ, 0x7 ;  /* 0x0000000304047211 */ /* 0x000fe200078f38ff */
[C---:B-1----:R-:W-:Y:S02]  /*8260*/  IMAD.SHL.U32 R11, R12.reuse, 0x20, RZ ;  /* 0x000000200c0b7824 */ /* 0x042fe400078e00ff */
[----:B------:R-:W-:Y:S01]  /*8270*/  IMAD.SHL.U32 R12, R12, 0x800, RZ ;  /* 0x000008000c0c7824 */ /* 0x000fe200078e00ff */
[----:B------:R-:W-:Y:S01]  /*8280*/  SHF.R.S32.HI R9, RZ, 0x7, R4 ;  /* 0x00000007ff097819 */ /* 0x000fe20000011404 */
[----:B------:R-:W-:Y:S01]  /*8290*/  IMAD.MOV.U32 R3, RZ, RZ, 0x1 ;  /* 0x00000001ff037424 */ /* 0x000fe200078e00ff */
[----:B------:R-:W-:Y:S02]  /*82a0*/  LOP3.LUT R11, R11, 0x20, RZ, 0xc0, !PT ;  /* 0x000000200b0b7812 */ /* 0x000fe400078ec0ff */
[----:B------:R-:W-:Y:S01]  /*82b0*/  LOP3.LUT R12, R12, 0x800, RZ, 0xc0, !PT ;  /* 0x000008000c0c7812 */ /* 0x000fe200078ec0ff */
[----:B------:R-:W-:-:S07]  /*82c0*/  VIADD R13, R9, 0x1 ;  /* 0x00000001090d7836 */ /* 0x000fce0000000000 */
.L_x_175:
[----:B------:R-:W-:-:S03]  /*82d0*/  UMOV UR7, 0xffffffff ;  /* 0xffffffff00077882 */ /* 0x000fc60000000000 */
[----:B------:R-:W-:Y:S05]  /*82e0*/  BRA.DIV UR7, `(.L_x_165) ;  /* 0x0000000e07907947 */ /* 0x000fea000b800000 */
[----:B------:R-:W-:-:S13]  /*82f0*/  ELECT P6, URZ, PT ;  /* 0x00000000003f782f */ /* 0x000fda00038c0000 */
.L_x_184:
[----:B------:R-:W0:Y:S01]  /*8300*/  LDC R4, c[0x0][0x28c] ;  /* 0x0000a300ff047b82 */ /* 0x000e220000000800 */
[----:B------:R-:W-:Y:S01]  /*8310*/  BSSY B1, `(.L_x_166) ;  /* 0x0000044000017945 */ /* 0x000fe20003800000 */
[----:B0-----:R-:W-:-:S13]  /*8320*/  ISETP.LT.OR P6, PT, R4, 0x1, !P6 ;  /* 0x000000010400780c */ /* 0x001fda00077c1670 */
[----:B------:R-:W-:Y:S05]  /*8330*/  @P6 BRA `(.L_x_167) ;  /* 0x0000000400046947 */ /* 0x000fea0003800000 */
[----:B------:R-:W-:Y:S02]  /*8340*/  IMAD.SHL.U32 R21, R21, 0x100, RZ ;  /* 0x0000010015157824 */ /* 0x000fe400078e00ff */
[----:B------:R-:W-:Y:S02]  /*8350*/  IMAD R20, R20, 0x40, R11 ;  /* 0x0000004014147824 */ /* 0x000fe400078e020b */
[----:B------:R-:W-:Y:S02]  /*8360*/  IMAD.MOV.U32 R24, RZ, RZ, RZ ;  /* 0x000000ffff187224 */ /* 0x000fe400078e00ff */
[----:B------:R-:W-:Y:S02]  /*8370*/  IMAD.MOV.U32 R4, RZ, RZ, R13 ;  /* 0x000000ffff047224 */ /* 0x000fe400078e000d */
[----:B------:R-:W-:Y:S02]  /*8380*/  IMAD.MOV.U32 R5, RZ, RZ, R3 ;  /* 0x000000ffff057224 */ /* 0x000fe400078e0003 */
[----:B------:R-:W-:-:S07]  /*8390*/  IMAD.MOV.U32 R7, RZ, RZ, R8 ;  /* 0x000000ffff077224 */ /* 0x000fce00078e0008 */
.L_x_170:
[----:B------:R-:W0:Y:S01]  /*83a0*/  S2R R15, SR_CgaCtaId ;  /* 0x00000000000f7919 */ /* 0x000e220000008800 */
[----:B------:R-:W-:Y:S02]  /*83b0*/  MOV R14, 0x400 ;  /* 0x00000400000e7802 */ /* 0x000fe40000000f00 */
[----:B------:R-:W-:Y:S02]  /*83c0*/  ISETP.NE.AND P1, PT, R0, RZ, PT ;  /* 0x000000ff0000720c */ /* 0x000fe40003f25270 */
[----:B0-----:R-:W-:Y:S02]  /*83d0*/  LEA R22, R15, R14, 0x18 ;  /* 0x0000000e0f167211 */ /* 0x001fe400078ec0ff */
[----:B------:R-:W-:-:S09]  /*83e0*/  SHF.L.U32 R14, R5, 0x1f, RZ ;  /* 0x0000001f050e7819 */ /* 0x000fd200000006ff */
[----:B------:R-:W0:Y:S01]  /*83f0*/  @!P1 LDC R15, c[0x0][0x500] ;  /* 0x00014000ff0f9b82 */ /* 0x000e220000000800 */
[----:B------:R-:W-:-:S04]  /*8400*/  IMAD R23, R7, 0x8, R22 ;  /* 0x0000000807177824 */ /* 0x000fc800078e0216 */
[----:B------:R-:W1:Y:S02]  /*8410*/  SYNCS.PHASECHK.TRANS64.TRYWAIT P0, [R23+URZ+0x10], R14 ;  /* 0x0000100e170075a7 */ /* 0x000e64000800017f */
[----:B-1----:R-:W-:Y:S05]  /*8420*/  @!P0 BRA `(.L_x_168) ;  /* 0x0000000c00608947 */ /* 0x002fea0003800000 */
.L_x_185:
[----:B-1----:R-:W-:Y:S01]  /*8430*/  PRMT R14, R19, 0x9910, RZ ;  /* 0x00009910130e7816 */ /* 0x002fe200000000ff */
[----:B0-----:R0:W-:Y:S03]  /*8440*/  @!P1 SYNCS.ARRIVE.TRANS64 RZ, [R23+URZ], R15 ;  /* 0x0000000f17ff99a7 */ /* 0x0011e6000800003f */
[----:B------:R-:W-:-:S13]  /*8450*/  ISETP.NE.AND P0, PT, R14, 0x2, PT ;  /* 0x000000020e00780c */ /* 0x000fda0003f05270 */
[----:B0-----:R-:W-:Y:S05]  /*8460*/  @P0 BRA `(.L_x_169) ;  /* 0x0000000000040947 */ /* 0x001fea0003800000 */
[----:B------:R-:W-:Y:S01]  /*8470*/  BPT.TRAP 0x1 ;  /* 0x000000040000795c */ /* 0x000fe20000300000 */
.L_x_169:
[----:B------:R-:W-:Y:S01]  /*8480*/  IMAD R14, R7, 0x10000, R22 ;  /* 0x00010000070e7824 */ /* 0x000fe200078e0216 */
[----:B------:R-:W-:Y:S01]  /*8490*/  R2UR UR34, R24 ;  /* 0x00000000182272ca */ /* 0x000fe200000e0000 */
[----:B------:R-:W-:Y:S01]  /*84a0*/  VIADD R4, R4, 0xffffffff ;  /* 0xffffffff04047836 */ /* 0x000fe20000000000 */
[----:B------:R-:W-:Y:S01]  /*84b0*/  R2UR UR33, R23 ;  /* 0x00000000172172ca */ /* 0x000fe200000e0000 */
[----:B------:R-:W-:Y:S01]  /*84c0*/  UIADD3 UR14, UP0, UR30, 0xf0, URZ ;  /* 0x000000f01e0e7890 */ /* 0x000fe2000ff1e03f */
[----:B------:R-:W-:Y:S01]  /*84d0*/  R2UR UR24, R14 ;  /* 0x000000000e1872ca */ /* 0x000fe200000e0000 */
[----:B------:R-:W-:Y:S01]  /*84e0*/  IMAD R14, R7, 0x2000, R12 ;  /* 0x00002000070e7824 */ /* 0x000fe200078e020c */
[----:B------:R-:W-:Y:S01]  /*84f0*/  R2UR UR36, R6 ;  /* 0x00000000062472ca */ /* 0x000fe200000e0000 */
[----:B------:R-:W-:Y:S01]  /*8500*/  UIADD3 UR42, UP1, UR30, 0x1f0, URZ ;  /* 0x000001f01e2a7890 */ /* 0x000fe2000ff3e03f */
[----:B------:R-:W-:Y:S01]  /*8510*/  R2UR UR35, R21 ;  /* 0x00000000152372ca */ /* 0x000fe200000e0000 */
[----:B------:R-:W-:Y:S01]  /*8520*/  IMAD R14, R14, 0x2, R22 ;  /* 0x000000020e0e7824 */ /* 0x000fe200078e0216 */
[----:B------:R-:W-:Y:S01]  /*8530*/  R2UR UR19, R20 ;  /* 0x00000000141372ca */ /* 0x000fe200000e0000 */
[----:B------:R-:W-:Y:S01]  /*8540*/  UIADD3.X UR15, URZ, UR31, URZ, UP0, !UPT ;  /* 0x0000001f3f0f7290 */ /* 0x000fe200087fe43f */
[----:B------:R-:W-:Y:S01]  /*8550*/  ISETP.GT.AND P1, PT, R4, 0x1, PT ;  /* 0x000000010400780c */ /* 0x000fe20003f24270 */
[----:B------:R-:W-:Y:S01]  /*8560*/  UIADD3 UR26, UR34, 0x40, URZ ;  /* 0x00000040221a7890 */ /* 0x000fe2000fffe03f */
[----:B------:R-:W-:Y:S01]  /*8570*/  R2UR UR8, R14 ;  /* 0x000000000e0872ca */ /* 0x000fe200000e0000 */
[----:B------:R-:W-:Y:S01]  /*8580*/  UIADD3.X UR43, URZ, UR31, URZ, UP1, !UPT ;  /* 0x0000001f3f2b7290 */ /* 0x000fe20008ffe43f */
[----:B------:R-:W-:Y:S01]  /*8590*/  VIADD R7, R7, 0x1 ;  /* 0x0000000107077836 */ /* 0x000fe20000000000 */
[----:B------:R-:W-:Y:S01]  /*85a0*/  UIADD3 UR32, UR24, 0x100, URZ ;  /* 0x0000010018207890 */ /* 0x000fe2000fffe03f */
[----:B------:R-:W-:Y:S01]  /*85b0*/  VIADD R24, R24, 0x80 ;  /* 0x0000008018187836 */ /* 0x000fe20000000000 */
[----:B------:R-:W-:Y:S01]  /*85c0*/  UIADD3 UR24, UR24, 0x8100, URZ ;  /* 0x0000810018187890 */ /* 0x000fe2000fffe03f */
[----:B------:R-:W-:Y:S01]  /*85d0*/  UMOV UR22, 0x0 ;  /* 0x0000000000167882 */ /* 0x000fe20000000000 */
[----:B------:R-:W-:Y:S01]  /*85e0*/  UMOV UR23, 0x10000000 ;  /* 0x1000000000177882 */ /* 0x000fe20000000000 */
[----:B------:R-:W-:Y:S01]  /*85f0*/  ISETP.NE.AND P0, PT, R7, 0x2, PT ;  /* 0x000000020700780c */ /* 0x000fe20003f05270 */
[----:B------:R-:W-:Y:S01]  /*8600*/  UMOV UR25, UR33 ;  /* 0x0000002100197c82 */ /* 0x000fe20008000000 */
[----:B------:R-:W-:Y:S01]  /*8610*/  UMOV UR28, UR36 ;  /* 0x00000024001c7c82 */ /* 0x000fe20008000000 */
[----:B------:R-:W-:-:S02]  /*8620*/  UMOV UR27, UR35 ;  /* 0x00000023001b7c82 */ /* 0x000fc40008000000 */
[----:B------:R-:W-:Y:S01]  /*8630*/  UIADD3 UR16, UR8, 0x20100, URZ ;  /* 0x0002010008107890 */ /* 0x000fe2000fffe03f */
[----:B------:R0:W-:Y:S01]  /*8640*/  UTMALDG.3D [UR32], [UR14], desc[UR22] ;  /* 0x000016200e0075b4 */ /* 0x0001e20008011000 */
[----:B------:R-:W-:Y:S01]  /*8650*/  UIADD3 UR8, UR8, 0x22100, URZ ;  /* 0x0002210008087890 */ /* 0x000fe2000fffe03f */
[----:B------:R-:W-:Y:S01]  /*8660*/  SEL R14, RZ, 0x1, P0 ;  /* 0x00000001ff0e7807 */ /* 0x000fe20000000000 */
[----:B------:R-:W-:Y:S01]  /*8670*/  UMOV UR7, 0x30000 ;  /* 0x0003000000077882 */ /* 0x000fe20000000000 */
[----:B------:R-:W-:Y:S01]  /*8680*/  UMOV UR17, UR33 ;  /* 0x0000002100117c82 */ /* 0x000fe20008000000 */
[----:B------:R-:W-:Y:S01]  /*8690*/  UMOV UR18, UR34 ;  /* 0x0000002200127c82 */ /* 0x000fe20008000000 */
[----:B------:R-:W-:Y:S01]  /*86a0*/  UMOV UR20, UR36 ;  /* 0x0000002400147c82 */ /* 0x000fe20008000000 */
[----:B------:R-:W-:Y:S01]  /*86b0*/  UMOV UR9, UR33 ;  /* 0x0000002100097c82 */ /* 0x000fe20008000000 */
[----:B------:R-:W-:Y:S01]  /*86c0*/  UMOV UR11, UR19 ;  /* 0x00000013000b7c82 */ /* 0x000fe20008000000 */
[----:B------:R-:W-:Y:S01]  /*86d0*/  UMOV UR12, UR36 ;  /* 0x00000024000c7c82 */ /* 0x000fe20008000000 */
[----:B------:R0:W-:Y:S01]  /*86e0*/  UTMALDG.3D [UR24], [UR14], desc[UR22] ;  /* 0x000016180e0075b4 */ /* 0x0001e20008011000 */
[----:B------:R-:W-:Y:S01]  /*86f0*/  UMOV UR10, UR26 ;  /* 0x0000001a000a7c82 */ /* 0x000fe20008000000 */
[----:B------:R-:W-:-:S02]  /*8700*/  LOP3.LUT R5, R5, R14, RZ, 0x3c, !PT ;  /* 0x0000000e05057212 */ /* 0x000fc400078e3cff */
[----:B------:R-:W-:Y:S01]  /*8710*/  SEL R7, R7, RZ, P0 ;  /* 0x000000ff07077207 */ /* 0x000fe20000000000 */
[----:B------:R0:W-:Y:S01]  /*8720*/  UTMALDG.3D.MULTICAST [UR16], [UR42], UR7, desc[UR22] ;  /* 0x000016102a0073b4 */ /* 0x0001e20008011807 */
[----:B------:R0:W-:Y:S02]  /*8730*/  UTMALDG.3D.MULTICAST [UR8], [UR42], UR7, desc[UR22] ;  /* 0x000016082a0073b4 */ /* 0x0001e40008011807 */
[----:B0-----:R-:W-:Y:S05]  /*8740*/  @P1 BRA `(.L_x_170) ;  /* 0xfffffffc00141947 */ /* 0x001fea000383ffff */
.L_x_167:
[----:B------:R-:W-:Y:S05]  /*8750*/  BSYNC B1 ;  /* 0x0000000000017941 */ /* 0x000fea0003800000 */
.L_x_166:
[----:B------:R-:W-:Y:S01]  /*8760*/  LOP3.LUT P1, RZ, R10, 0xff, RZ, 0xc0, !PT ;  /* 0x000000ff0aff7812 */ /* 0x000fe2000782c0ff */
[----:B------:R-:W-:Y:S01]  /*8770*/  IMAD.IADD R8, R9, 0x1, R8 ;  /* 0x0000000109087824 */ /* 0x000fe200078e0208 */
[----:B------:R-:W-:Y:S01]  /*8780*/  IADD3 R16, P2, R16, UR38, RZ ;  /* 0x0000002610107c10 */ /* 0x000fe2000ff5e0ff */
[----:B------:R-:W-:Y:S01]  /*8790*/  ULDC.64 UR8, c[0x0][0x650] ;  /* 0x0001940000087ab9 */ /* 0x000fe20000000a00 */
[----:B------:R-:W-:Y:S01]  /*87a0*/  BSSY B1, `(.L_x_171) ;  /* 0x000006d000017945 */ /* 0x000fe20003800000 */
[----:B------:R-:W-:Y:S01]  /*87b0*/  IMAD.MOV.U32 R21, RZ, RZ, -0x1 ;  /* 0xffffffffff157424 */ /* 0x000fe200078e00ff */
[----:B------:R-:W-:Y:S01]  /*87c0*/  SHF.R.U32.HI R4, RZ, 0x1, R8 ;  /* 0x00000001ff047819 */ /* 0x000fe20000011608 */
[----:B------:R-:W-:Y:S01]  /*87d0*/  IMAD.MOV.U32 R20, RZ, RZ, -0x1 ;  /* 0xffffffffff147424 */ /* 0x000fe200078e00ff */
[----:B------:R-:W-:Y:S02]  /*87e0*/  ISETP.GT.U32.AND P0, PT, R8, 0x1, PT ;  /* 0x000000010800780c */ /* 0x000fe40003f04070 */
[----:B------:R-:W-:-:S02]  /*87f0*/  LOP3.LUT R4, R4, 0x1, RZ, 0xc0, !PT ;  /* 0x0000000104047812 */ /* 0x000fc400078ec0ff */
[----:B------:R-:W-:Y:S01]  /*8800*/  ISETP.LT.U32.AND P0, PT, R9, 0x2, P0 ;  /* 0x000000020900780c */ /* 0x000fe20000701070 */
[----:B------:R-:W0:Y:S01]  /*8810*/  @P1 S2R R6, SR_CgaCtaId ;  /* 0x0000000000061919 */ /* 0x000e220000008800 */
[----:B------:R-:W-:Y:S02]  /*8820*/  @P1 MOV R5, 0x400 ;  /* 0x0000040000051802 */ /* 0x000fe40000000f00 */
[----:B------:R-:W-:Y:S02]  /*8830*/  IADD3.X R17, R17, UR41, RZ, P2, !PT ;  /* 0x0000002911117c10 */ /* 0x000fe400097fe4ff */
[----:B------:R-:W-:Y:S02]  /*8840*/  ISETP.GE.U32.AND P2, PT, R16, UR8, PT ;  /* 0x0000000810007c0c */ /* 0x000fe4000bf46070 */
[----:B------:R-:W-:Y:S02]  /*8850*/  LOP3.LUT R8, R8, 0x1, RZ, 0xc0, !PT ;  /* 0x0000000108087812 */ /* 0x000fe400078ec0ff */
[----:B------:R-:W-:-:S02]  /*8860*/  PRMT R10, RZ, 0x7610, R10 ;  /* 0x00007610ff0a7816 */ /* 0x000fc4000000000a */
[----:B0-----:R-:W-:Y:S01]  /*8870*/  @P1 LEA R5, R6, R5, 0x18 ;  /* 0x0000000506051211 */ /* 0x001fe200078ec0ff */
[----:B------:R-:W-:-:S03]  /*8880*/  IMAD.MOV.U32 R6, RZ, RZ, -0x1 ;  /* 0xffffffffff067424 */ /* 0x000fc600078e00ff */
[----:B------:R0:W-:Y:S01]  /*8890*/  @P1 SYNCS.ARRIVE.TRANS64.A1T0 RZ, [R5+URZ+0x38], RZ ;  /* 0x000038ff05ff19a7 */ /* 0x0001e2000810003f */
[----:B------:R-:W-:Y:S02]  /*88a0*/  ISETP.NE.U32.AND P1, PT, R4, 0x1, PT ;  /* 0x000000010400780c */ /* 0x000fe40003f25070 */
[----:B------:R-:W-:Y:S02]  /*88b0*/  SEL R4, RZ, 0x1, !P0 ;  /* 0x00000001ff047807 */ /* 0x000fe40004000000 */
[----:B------:R-:W-:Y:S02]  /*88c0*/  ISETP.GE.U32.AND.EX P0, PT, R17, UR9, PT, P2 ;  /* 0x0000000911007c0c */ /* 0x000fe4000bf06120 */
[----:B------:R-:W-:-:S04]  /*88d0*/  ISETP.GT.U32.AND P1, PT, R9, 0x1, !P1 ;  /* 0x000000010900780c */ /* 0x000fc80004f24070 */
[----:B0-----:R-:W-:-:S04]  /*88e0*/  SEL R5, RZ, 0x1, !P1 ;  /* 0x00000001ff057807 */ /* 0x001fc80004800000 */
[--C-:B------:R-:W-:Y:S02]  /*88f0*/  LOP3.LUT R3, R5, R3, R4.reuse, 0x96, !PT ;  /* 0x0000000305037212 */ /* 0x100fe400078e9604 */
[----:B------:R-:W-:Y:S01]  /*8900*/  PRMT R4, RZ, 0x7610, R4 ;  /* 0x00007610ff047816 */ /* 0x000fe20000000004 */
[----:B------:R-:W-:Y:S06]  /*8910*/  @P0 BRA `(.L_x_172) ;  /* 0x0000000400540947 */ /* 0x000fec0003800000 */
[----:B------:R-:W0:Y:S01]  /*8920*/  S2R R15, SR_CTAID.X ;  /* 0x00000000000f7919 */ /* 0x000e220000002500 */
[----:B------:R-:W-:Y:S01]  /*8930*/  ULDC.64 UR8, c[0x0][0x628] ;  /* 0x00018a0000087ab9 */ /* 0x000fe20000000a00 */
[----:B------:R-:W-:Y:S01]  /*8940*/  ULDC UR10, c[0x0][0x630] ;  /* 0x00018c00000a7ab9 */ /* 0x000fe20000000800 */
[----:B------:R-:W-:Y:S01]  /*8950*/  ISETP.NE.U32.AND P0, PT, RZ, UR8, PT ;  /* 0x00000008ff007c0c */ /* 0x000fe2000bf05070 */
[----:B------:R-:W1:Y:S01]  /*8960*/  S2R R20, SR_CTAID.Y ;  /* 0x0000000000147919 */ /* 0x000e620000002600 */
[----:B------:R-:W-:Y:S01]  /*8970*/  ULDC UR11, c[0x0][0x150] ;  /* 0x00005400000b7ab9 */ /* 0x000fe20000000800 */
[----:B------:R-:W-:Y:S01]  /*8980*/  IMAD.MOV.U32 R4, RZ, RZ, R16 ;  /* 0x000000ffff047224 */ /* 0x000fe200078e0010 */
[----:B------:R-:W-:Y:S01]  /*8990*/  ISETP.NE.AND.EX P0, PT, RZ, UR9, PT, P0 ;  /* 0x00000009ff007c0c */ /* 0x000fe2000bf05300 */
[----:B------:R-:W-:Y:S01]  /*89a0*/  IMAD.MOV.U32 R5, RZ, RZ, R17 ;  /* 0x000000ffff057224 */ /* 0x000fe200078e0011 */
[----:B0-----:R-:W-:-:S11]  /*89b0*/  I2FP.F32.U32 R22, R15 ;  /* 0x0000000f00167245 */ /* 0x001fd60000201000 */
[----:B------:R-:W-:Y:S05]  /*89c0*/  @!P0 BRA `(.L_x_173) ;  /* 0x0000000000288947 */ /* 0x000fea0003800000 */
[----:B------:R-:W-:Y:S02]  /*89d0*/  ULDC UR7, c[0x0][0x634] ;  /* 0x00018d0000077ab9 */ /* 0x000fe40000000800 */
[----:B------:R-:W-:-:S05]  /*89e0*/  IADD3 R5, P0, R16, UR7, RZ ;  /* 0x0000000710057c10 */ /* 0x000fca000ff1e0ff */
[----:B------:R-:W-:-:S04]  /*89f0*/  IMAD.X R21, RZ, RZ, R17, P0 ;  /* 0x000000ffff157224 */ /* 0x000fc800000e0611 */
[----:B------:R-:W-:-:S04]  /*8a00*/  IMAD.WIDE.U32 R6, R21, UR8, RZ ;  /* 0x0000000815067c25 */ /* 0x000fc8000f8e00ff */
[----:B------:R-:W-:-:S04]  /*8a10*/  IMAD.WIDE.U32 R6, P0, R5, UR9, R6 ;  /* 0x0000000905067c25 */ /* 0x000fc8000f800006 */
[----:B------:R-:W-:-:S04]  /*8a20*/  IMAD.WIDE.U32 R4, R5, UR8, RZ ;  /* 0x0000000805047c25 */ /* 0x000fc8000f8e00ff */
[----:B------:R-:W-:Y:S01]  /*8a30*/  IMAD.MOV.U32 R4, RZ, RZ, R7 ;  /* 0x000000ffff047224 */ /* 0x000fe200078e0007 */
[----:B------:R-:W-:Y:S01]  /*8a40*/  IADD3 RZ, P1, R5, R6, RZ ;  /* 0x0000000605ff7210 */ /* 0x000fe20007f3e0ff */
[----:B------:R-:W-:-:S04]  /*8a50*/  IMAD.X R5, RZ, RZ, RZ, P0 ;  /* 0x000000ffff057224 */ /* 0x000fc800000e06ff */
[----:B------:R-:W-:-:S08]  /*8a60*/  IMAD.WIDE.U32.X R4, R21, UR9, R4, P1 ;  /* 0x0000000915047c25 */ /* 0x000fd000088e0404 */
.L_x_173:
[--C-:B------:R-:W-:Y:S01]  /*8a70*/  SHF.R.U64 R14, R4, UR10, R5.reuse ;  /* 0x0000000a040e7c19 */ /* 0x100fe20008001205 */
[----:B------:R-:W-:Y:S01]  /*8a80*/  FMUL R22, R22, UR11 ;  /* 0x0000000b16167c20 */ /* 0x000fe20008400000 */
[----:B------:R-:W-:Y:S01]  /*8a90*/  SHF.R.U32.HI R4, RZ, UR10, R5 ;  /* 0x0000000aff047c19 */ /* 0x000fe20008011605 */
[----:B------:R-:W0:Y:S01]  /*8aa0*/  LDC R6, c[0x0][0x144] ;  /* 0x00005100ff067b82 */ /* 0x000e220000000800 */
[----:B------:R-:W-:Y:S01]  /*8ab0*/  IADD3 R5, P0, RZ, -R14, RZ ;  /* 0x8000000eff057210 */ /* 0x000fe20007f1e0ff */
[----:B------:R-:W-:Y:S01]  /*8ac0*/  ULDC UR7, c[0x0][0x154] ;  /* 0x0000550000077ab9 */ /* 0x000fe20000000800 */
[----:B-1----:R-:W-:Y:S01]  /*8ad0*/  I2FP.F32.U32 R7, R20 ;  /* 0x0000001400077245 */ /* 0x002fe20000201000 */
[----:B------:R-:W1:Y:S01]  /*8ae0*/  F2I.U32.TRUNC.NTZ R22, R22 ;  /* 0x0000001600167305 */ /* 0x000e62000020f000 */
[----:B------:R-:W-:Y:S01]  /*8af0*/  ULDC.64 UR8, c[0x0][0x620] ;  /* 0x0001880000087ab9 */ /* 0x000fe20000000a00 */
[----:B------:R-:W-:Y:S01]  /*8b00*/  IMAD.X R4, RZ, RZ, ~R4, P0 ;  /* 0x000000ffff047224 */ /* 0x000fe200000e0e04 */
[----:B------:R-:W-:Y:S01]  /*8b10*/  ISETP.NE.AND P2, PT, R2, 0x1, PT ;  /* 0x000000010200780c */ /* 0x000fe20003f45270 */
[----:B------:R-:W-:Y:S01]  /*8b20*/  FMUL R23, R7, UR7 ;  /* 0x0000000707177c20 */ /* 0x000fe20008400000 */
[----:B------:R-:W2:Y:S01]  /*8b30*/  LDC R25, c[0x0][0x148] ;  /* 0x00005200ff197b82 */ /* 0x000ea20000000800 */
[----:B------:R-:W-:Y:S01]  /*8b40*/  IMAD R4, R4, UR8, RZ ;  /* 0x0000000804047c24 */ /* 0x000fe2000f8e02ff */
[----:B------:R-:W-:-:S03]  /*8b50*/  ULDC UR7, c[0x0][0x618] ;  /* 0x0001860000077ab9 */ /* 0x000fc60000000800 */
[----:B------:R-:W3:Y:S01]  /*8b60*/  F2I.U32.TRUNC.NTZ R23, R23 ;  /* 0x0000001700177305 */ /* 0x000ee2000020f000 */
[C---:B------:R-:W-:Y:S02]  /*8b70*/  IMAD R7, R5.reuse, UR9, R4 ;  /* 0x0000000905077c24 */ /* 0x040fe4000f8e0204 */
[----:B------:R-:W-:Y:S01]  /*8b80*/  IMAD.WIDE.U32 R4, R5, UR8, R16 ;  /* 0x0000000805047c25 */ /* 0x000fe2000f8e0010 */
[----:B------:R-:W-:Y:S02]  /*8b90*/  ULDC.64 UR8, c[0x0][0x640] ;  /* 0x0001900000087ab9 */ /* 0x000fe40000000a00 */
[----:B------:R-:W-:Y:S01]  /*8ba0*/  ISETP.NE.U32.AND P0, PT, RZ, UR8, PT ;  /* 0x00000008ff007c0c */ /* 0x000fe2000bf05070 */
[----:B------:R-:W-:Y:S02]  /*8bb0*/  IMAD.IADD R5, R5, 0x1, R7 ;  /* 0x0000000105057824 */ /* 0x000fe400078e0207 */
[----:B-1----:R-:W-:Y:S01]  /*8bc0*/  IMAD.MOV R22, RZ, RZ, -R22 ;  /* 0x000000ffff167224 */ /* 0x002fe200078e0a16 */
[----:B------:R-:W-:-:S02]  /*8bd0*/  ISETP.NE.AND.EX P0, PT, RZ, UR9, PT, P0 ;  /* 0x00000009ff007c0c */ /* 0x000fc4000bf05300 */
[----:B------:R-:W-:Y:S01]  /*8be0*/  SHF.R.U64 R21, R4, UR7, R5 ;  /* 0x0000000704157c19 */ /* 0x000fe20008001205 */
[----:B0-----:R-:W-:Y:S01]  /*8bf0*/  IMAD R15, R6, R22, R15 ;  /* 0x00000016060f7224 */ /* 0x001fe200078e020f */
[----:B------:R-:W-:Y:S01]  /*8c00*/  SHF.R.U32.HI R4, RZ, UR7, R5 ;  /* 0x00000007ff047c19 */ /* 0x000fe20008011605 */
[----:B------:R-:W-:Y:S01]  /*8c10*/  ULDC UR7, c[0x0][0x608] ;  /* 0x0001820000077ab9 */ /* 0x000fe20000000800 */
[----:B---3--:R-:W-:Y:S02]  /*8c20*/  IMAD.MOV R6, RZ, RZ, -R23 ;  /* 0x000000ffff067224 */ /* 0x008fe400078e0a17 */
[--C-:B------:R-:W-:Y:S02]  /*8c30*/  SHF.R.U64 R22, R21, UR7, R4.reuse ;  /* 0x0000000715167c19 */ /* 0x100fe40008001204 */
[----:B------:R-:W-:Y:S01]  /*8c40*/  SHF.R.U32.HI R5, RZ, UR7, R4 ;  /* 0x00000007ff057c19 */ /* 0x000fe20008011604 */
[----:B------:R-:W-:Y:S01]  /*8c50*/  ULDC UR7, c[0x0][0x658] ;  /* 0x0001960000077ab9 */ /* 0x000fe20000000800 */
[----:B--2---:R-:W-:-:S02]  /*8c60*/  @P2 IMAD R15, R25, R6, R20 ;  /* 0x00000006190f2224 */ /* 0x004fc400078e0214 */
[--C-:B------:R-:W-:Y:S02]  /*8c70*/  SHF.R.U64 R20, R22, UR7, R5.reuse ;  /* 0x0000000716147c19 */ /* 0x100fe40008001205 */
[----:B------:R-:W-:-:S03]  /*8c80*/  SHF.R.U32.HI R23, RZ, UR7, R5 ;  /* 0x00000007ff177c19 */ /* 0x000fc60008011605 */
[----:B------:R-:W-:Y:S02]  /*8c90*/  IMAD.MOV.U32 R6, RZ, RZ, R20 ;  /* 0x000000ffff067224 */ /* 0x000fe400078e0014 */
[----:B------:R-:W-:Y:S01]  /*8ca0*/  IMAD.MOV.U32 R5, RZ, RZ, R23 ;  /* 0x000000ffff057224 */ /* 0x000fe200078e0017 */
[----:B------:R-:W-:Y:S06]  /*8cb0*/  @!P0 BRA `(.L_x_174) ;  /* 0x00000000002c8947 */ /* 0x000fec0003800000 */
        /* <DEDUP_REMOVED lines=9> */
[----:B------:R-:W-:-:S04]  /*8d50*/  IMAD.WIDE.U32.X R4, R23, UR9, R4, P1 ;  /* 0x0000000917047c25 */ /* 0x000fc800088e0404 */
[----:B------:R-:W-:-:S07]  /*8d60*/  IMAD.MOV.U32 R6, RZ, RZ, R4 ;  /* 0x000000ffff067224 */ /* 0x000fce00078e0004 */
.L_x_174:
[----:B------:R-:W-:Y:S01]  /*8d70*/  ULDC UR7, c[0x0][0x648] ;  /* 0x0001920000077ab9 */ /* 0x000fe20000000800 */
[----:B------:R-:W-:Y:S01]  /*8d80*/  LOP3.LUT R4, R22, UR6, RZ, 0xc0, !PT ;  /* 0x0000000616047c12 */ /* 0x000fe2000f8ec0ff */
[----:B------:R-:W-:Y:S01]  /*8d90*/  ULDC UR8, c[0x0][0x610] ;  /* 0x0001840000087ab9 */ /* 0x000fe20000000800 */
[----:B------:R-:W-:Y:S01]  /*8da0*/  SHF.R.U64 R5, R6, UR7, R5 ;  /* 0x0000000706057c19 */ /* 0x000fe20008001205 */
[----:B------:R-:W-:Y:S01]  /*8db0*/  ULDC UR7, c[0x0][0x638] ;  /* 0x00018e0000077ab9 */ /* 0x000fe20000000800 */
[----:B------:R-:W-:-:S03]  /*8dc0*/  LOP3.LUT R21, R21, UR4, RZ, 0xc0, !PT ;  /* 0x0000000415157c12 */ /* 0x000fc6000f8ec0ff */
[----:B------:R-:W-:Y:S02]  /*8dd0*/  IMAD.MOV R7, RZ, RZ, -R5 ;  /* 0x000000ffff077224 */ /* 0x000fe400078e0a05 */
[----:B------:R-:W-:Y:S02]  /*8de0*/  IMAD R4, R5, UR5, R4 ;  /* 0x0000000505047c24 */ /* 0x000fe4000f8e0204 */
[----:B------:R-:W-:Y:S01]  /*8df0*/  IMAD R20, R7, UR7, R20 ;  /* 0x0000000707147c24 */ /* 0x000fe2000f8e0214 */
[----:B------:R-:W-:Y:S01]  /*8e00*/  ULDC UR7, c[0x0][0x600] ;  /* 0x0001800000077ab9 */ /* 0x000fe20000000800 */
[----:B------:R-:W-:Y:S02]  /*8e10*/  IMAD R15, R4, UR8, R15 ;  /* 0x00000008040f7c24 */ /* 0x000fe4000f8e020f */
[----:B------:R-:W-:Y:S02]  /*8e20*/  IMAD R6, R20, UR7, R21 ;  /* 0x0000000714067c24 */ /* 0x000fe4000f8e0215 */
[----:B------:R-:W-:-:S03]  /*8e30*/  IMAD.MOV.U32 R4, RZ, RZ, 0x1 ;  /* 0x00000001ff047424 */ /* 0x000fc600078e00ff */
[----:B------:R-:W-:Y:S02]  /*8e40*/  SEL R20, R6, R15, !P2 ;  /* 0x0000000f06147207 */ /* 0x000fe40005000000 */
[----:B------:R-:W-:Y:S01]  /*8e50*/  SEL R21, R15, R6, !P2 ;  /* 0x000000060f157207 */ /* 0x000fe20005000000 */
[----:B------:R-:W-:-:S07]  /*8e60*/  IMAD.MOV.U32 R6, RZ, RZ, R14 ;  /* 0x000000ffff067224 */ /* 0x000fce00078e000e */
.L_x_172:
[----:B------:R-:W-:Y:S05]  /*8e70*/  BSYNC B1 ;  /* 0x0000000000017941 */ /* 0x000fea0003800000 */
.L_x_171:
[----:B------:R-:W-:-:S13]  /*8e80*/  LOP3.LUT P0, RZ, R4, 0xff, RZ, 0xc0, !PT ;  /* 0x000000ff04ff7812 */ /* 0x000fda000780c0ff */
[----:B------:R-:W-:Y:S05]  /*8e90*/  @P0 BRA `(.L_x_175) ;  /* 0xfffffff4000c0947 */ /* 0x000fea000383ffff */
[----:B------:R-:W-:Y:S05]  /*8ea0*/  BSYNC B0 ;  /* 0x0000000000007941 */ /* 0x000fea0003800000 */
.L_x_164:
[----:B------:R-:W-:-:S03]  /*8eb0*/  UMOV UR7, 0xffffffff ;  /* 0xffffffff00077882 */ /* 0x000fc60000000000 */
[----:B------:R-:W-:Y:S05]  /*8ec0*/  BRA.DIV UR7, `(.L_x_176) ;  /* 0x0000000207cc7947 */ /* 0x000fea000b800000 */
[----:B------:R-:W-:-:S13]  /*8ed0*/  ELECT P6, URZ, PT ;  /* 0x00000000003f782f */ /* 0x000fda00038c0000 */
.L_x_188:
[----:B------:R-:W-:Y:S04]  /*8ee0*/  BSSY B0, `(.L_x_177) ;  /* 0x0000019000007945 */ /* 0x000fe80003800000 */
[----:B------:R-:W-:Y:S05]  /*8ef0*/  @!P6 BRA `(.L_x_178) ;  /* 0x00000000005ce947 */ /* 0x000fea0003800000 */
[----:B------:R-:W-:-:S04]  /*8f00*/  LOP3.LUT R18, R18, 0x2, RZ, 0xfc, !PT ;  /* 0x0000000212127812 */ /* 0x000fc800078efcff */
[----:B------:R-:W-:-:S13]  /*8f10*/  ISETP.NE.AND P0, PT, R18, 0x3, PT ;  /* 0x000000031200780c */ /* 0x000fda0003f05270 */
[----:B------:R-:W-:Y:S05]  /*8f20*/  @!P0 BRA `(.L_x_179) ;  /* 0x0000000000048947 */ /* 0x000fea0003800000 */
[----:B------:R-:W-:Y:S01]  /*8f30*/  BPT.TRAP 0x1 ;  /* 0x000000040000795c */ /* 0x000fe20000300000 */
.L_x_179:
[----:B------:R-:W0:Y:S01]  /*8f40*/  S2R R5, SR_CgaCtaId ;  /* 0x0000000000057919 */ /* 0x000e220000008800 */
[----:B------:R-:W-:Y:S02]  /*8f50*/  MOV R0, 0x400 ;  /* 0x0000040000007802 */ /* 0x000fe40000000f00 */
[----:B------:R-:W-:Y:S02]  /*8f60*/  SHF.L.U32 R2, R3, 0x1f, RZ ;  /* 0x0000001f03027819 */ /* 0x000fe400000006ff */
[----:B0-----:R-:W-:-:S05]  /*8f70*/  LEA R5, R5, R0, 0x18 ;  /* 0x0000000005057211 */ /* 0x001fca00078ec0ff */
[----:B------:R-:W-:-:S04]  /*8f80*/  VIADD R5, R5, 0x10 ;  /* 0x0000001005057836 */ /* 0x000fc80000000000 */
[C---:B------:R-:W-:Y:S02]  /*8f90*/  IMAD R7, R8.reuse, 0x8, R5 ;  /* 0x0000000808077824 */ /* 0x040fe400078e0205 */
[----:B------:R-:W-:Y:S02]  /*8fa0*/  VIADD R8, R8, 0x1 ;  /* 0x0000000108087836 */ /* 0x000fe40000000000 */
[----:B------:R-:W0:Y:S03]  /*8fb0*/  SYNCS.PHASECHK.TRANS64.TRYWAIT P0, [R7+URZ], R2 ;  /* 0x00000002070075a7 */ /* 0x000e26000800017f */
[----:B------:R-:W-:-:S04]  /*8fc0*/  ISETP.NE.AND P1, PT, R8, 0x2, PT ;  /* 0x000000020800780c */ /* 0x000fc80003f25270 */
[----:B------:R-:W-:Y:S02]  /*8fd0*/  SEL R0, RZ, 0x1, P1 ;  /* 0x00000001ff007807 */ /* 0x000fe40000800000 */
[----:B------:R-:W-:Y:S02]  /*8fe0*/  SEL R8, R8, RZ, P1 ;  /* 0x000000ff08087207 */ /* 0x000fe40000800000 */
[----:B------:R-:W-:Y:S01]  /*8ff0*/  LOP3.LUT R0, R3, R0, RZ, 0x3c, !PT ;  /* 0x0000000003007212 */ /* 0x000fe200078e3cff */
[----:B0-----:R-:W-:Y:S06]  /*9000*/  @!P0 BRA `(.L_x_180) ;  /* 0x00000000009c8947 */ /* 0x001fec0003800000 */
.L_x_189:
[----:B------:R-:W-:Y:S01]  /*9010*/  IMAD R5, R8, 0x8, R5 ;  /* 0x0000000808057824 */ /* 0x000fe200078e0205 */
[----:B------:R-:W-:-:S07]  /*9020*/  SHF.L.U32 R0, R0, 0x1f, RZ ;  /* 0x0000001f00007819 */ /* 0x000fce00000006ff */
.L_x_181:
[----:B-1----:R1:W2:Y:S02]  /*9030*/  SYNCS.PHASECHK.TRANS64.TRYWAIT P0, [R5+URZ], R0 ;  /* 0x00000000050075a7 */ /* 0x0022a4000800017f */
[----:B--2---:R-:W-:Y:S05]  /*9040*/  @!P0 NANOSLEEP.SYNCS 0x989680 ;  /* 0x009896800000895d */ /* 0x004fea0003900000 */
[----:B------:R-:W2:Y:S02]  /*9050*/  @!P0 SYNCS.PHASECHK.TRANS64 P0, [R5+URZ], R0 ;  /* 0x00000000050085a7 */ /* 0x000ea4000800007f */
[----:B--2---:R-:W-:Y:S05]  /*9060*/  @!P0 BRA `(.L_x_181) ;  /* 0xfffffffc00f08947 */ /* 0x004fea000383ffff */
.L_x_178:
[----:B------:R-:W-:Y:S05]  /*9070*/  BSYNC B0 ;  /* 0x0000000000007941 */ /* 0x000fea0003800000 */
.L_x_177:
[----:B------:R-:W-:Y:S05]  /*9080*/  EXIT ;  /* 0x000000000000794d */ /* 0x000fea0003800000 */
.L_x_21:
[----:B-1----:R1:W2:Y:S02]  /*9090*/  SYNCS.PHASECHK.TRANS64.TRYWAIT P1, [R3+URZ], R0 ;  /* 0x00000000030075a7 */ /* 0x0022a4000802017f */
[----:B--2---:R-:W-:Y:S05]  /*90a0*/  @!P1 NANOSLEEP.SYNCS 0x989680 ;  /* 0x009896800000995d */ /* 0x004fea0003900000 */
[----:B------:R-:W2:Y:S02]  /*90b0*/  @!P1 SYNCS.PHASECHK.TRANS64 P1, [R3+URZ], R0 ;  /* 0x00000000030095a7 */ /* 0x000ea4000802007f */
[----:B--2---:R-:W-:Y:S05]  /*90c0*/  @!P1 BRA `(.L_x_21) ;  /* 0xfffffffc00f09947 */ /* 0x004fea000383ffff */
[----:B------:R-:W-:Y:S05]  /*90d0*/  BRA `(.L_x_20) ;  /* 0xffffff8400b47947 */ /* 0x000fea000383ffff */
.L_x_26:
[----:B-1----:R1:W2:Y:S02]  /*90e0*/  SYNCS.PHASECHK.TRANS64.TRYWAIT P1, [R5+URZ], R4 ;  /* 0x00000004050075a7 */ /* 0x0022a4000802017f */
[----:B--2---:R-:W-:Y:S05]  /*90f0*/  @!P1 NANOSLEEP.SYNCS 0x989680 ;  /* 0x009896800000995d */ /* 0x004fea0003900000 */
[----:B------:R-:W2:Y:S02]  /*9100*/  @!P1 SYNCS.PHASECHK.TRANS64 P1, [R5+URZ], R4 ;  /* 0x00000004050095a7 */ /* 0x000ea4000802007f */
[----:B--2---:R-:W-:Y:S05]  /*9110*/  @!P1 BRA `(.L_x_26) ;  /* 0xfffffffc00f09947 */ /* 0x004fea000383ffff */
[----:B------:R-:W-:Y:S05]  /*9120*/  BRA `(.L_x_25) ;  /* 0xffffff8c00c47947 */ /* 0x000fea000383ffff */
.L_x_165:
[----:B------:R-:W-:Y:S01]  /*9130*/  BSSY B1, `(.L_x_182) ;  /* 0x0000006000017945 */ /* 0x000fe20003800000 */
[----:B------:R-:W-:-:S07]  /*9140*/  IMAD.MOV.U32 R15, RZ, RZ, -0x1 ;  /* 0xffffffffff0f7424 */ /* 0x000fce00078e00ff */
[----:B------:R-:W-:Y:S05]  /*9150*/  WARPSYNC.COLLECTIVE R15, `(.L_x_183) ;  /* 0x000000000f0c7348 */ /* 0x000fea0003c00000 */
[----:B------:R-:W-:Y:S02]  /*9160*/  ELECT P6, UR62, PT ;  /* 0x00000000003e782f */ /* 0x000fe400038c0000 */
[----:B------:R-:W-:Y:S01]  /*9170*/  MOV R14, UR62 ;  /* 0x0000003e000e7c02 */ /* 0x000fe20008000f00 */
[----:B------:R-:W-:Y:S10]  /*9180*/  ENDCOLLECTIVE ;  /* 0x000000000000791b */ /* 0x000ff40003800000 */
.L_x_183:
[----:B------:R-:W-:Y:S05]  /*9190*/  BSYNC B1 ;  /* 0x0000000000017941 */ /* 0x000fea0003800000 */
.L_x_182:
[----:B------:R-:W-:Y:S05]  /*91a0*/  BRA `(.L_x_184) ;  /* 0xfffffff000547947 */ /* 0x000fea000383ffff */
.L_x_168:
[----:B-1----:R1:W2:Y:S02]  /*91b0*/  SYNCS.PHASECHK.TRANS64.TRYWAIT P0, [R23+URZ+0x10], R14 ;  /* 0x0000100e170075a7 */ /* 0x0022a4000800017f */
[----:B--2---:R-:W-:Y:S05]  /*91c0*/  @!P0 NANOSLEEP.SYNCS 0x989680 ;  /* 0x009896800000895d */ /* 0x004fea0003900000 */
[----:B------:R-:W2:Y:S02]  /*91d0*/  @!P0 SYNCS.PHASECHK.TRANS64 P0, [R23+URZ+0x10], R14 ;  /* 0x0000100e170085a7 */ /* 0x000ea4000800007f */
[----:B--2---:R-:W-:Y:S05]  /*91e0*/  @!P0 BRA `(.L_x_168) ;  /* 0xfffffffc00f08947 */ /* 0x004fea000383ffff */
[----:B------:R-:W-:Y:S05]  /*91f0*/  BRA `(.L_x_185) ;  /* 0xfffffff0008c7947 */ /* 0x000fea000383ffff */
.L_x_176:
[----:B------:R-:W-:Y:S01]  /*9200*/  BSSY B0, `(.L_x_186) ;  /* 0x0000006000007945 */ /* 0x000fe20003800000 */
[----:B------:R-:W-:-:S07]  /*9210*/  IMAD.MOV.U32 R15, RZ, RZ, -0x1 ;  /* 0xffffffffff0f7424 */ /* 0x000fce00078e00ff */
[----:B------:R-:W-:Y:S05]  /*9220*/  WARPSYNC.COLLECTIVE R15, `(.L_x_187) ;  /* 0x000000000f0c7348 */ /* 0x000fea0003c00000 */
[----:B------:R-:W-:Y:S02]  /*9230*/  ELECT P6, UR62, PT ;  /* 0x00000000003e782f */ /* 0x000fe400038c0000 */
[----:B------:R-:W-:Y:S01]  /*9240*/  MOV R14, UR62 ;  /* 0x0000003e000e7c02 */ /* 0x000fe20008000f00 */
[----:B------:R-:W-:Y:S10]  /*9250*/  ENDCOLLECTIVE ;  /* 0x000000000000791b */ /* 0x000ff40003800000 */
.L_x_187:
[----:B------:R-:W-:Y:S05]  /*9260*/  BSYNC B0 ;  /* 0x0000000000007941 */ /* 0x000fea0003800000 */
.L_x_186:
[----:B------:R-:W-:Y:S05]  /*9270*/  BRA `(.L_x_188) ;  /* 0xfffffffc00187947 */ /* 0x000fea000383ffff */
.L_x_180:
[----:B0-----:R0:W1:Y:S02]  /*9280*/  SYNCS.PHASECHK.TRANS64.TRYWAIT P0, [R7+URZ], R2 ;  /* 0x00000002070075a7 */ /* 0x001064000800017f */
[----:B-1----:R-:W-:Y:S05]  /*9290*/  @!P0 NANOSLEEP.SYNCS 0x989680 ;  /* 0x009896800000895d */ /* 0x002fea0003900000 */
[----:B------:R-:W1:Y:S02]  /*92a0*/  @!P0 SYNCS.PHASECHK.TRANS64 P0, [R7+URZ], R2 ;  /* 0x00000002070085a7 */ /* 0x000e64000800007f */
[----:B-1----:R-:W-:Y:S05]  /*92b0*/  @!P0 BRA `(.L_x_180) ;  /* 0xfffffffc00f08947 */ /* 0x002fea000383ffff */
[----:B------:R-:W-:Y:S05]  /*92c0*/  BRA `(.L_x_189) ;  /* 0xfffffffc00507947 */ /* 0x000fea000383ffff */
.L_x_190:
[----:B------:R-:W-:-:S00]  /*92d0*/  BRA `(.L_x_190) ;  /* 0xfffffffc00fc7947 */ /* 0x000fc0000383ffff */
[----:B------:R-:W-:-:S00]  /*92e0*/  NOP ;  /* 0x0000000000007918 */ /* 0x000fc00000000000 */
        /* <DEDUP_REMOVED lines=9> */
.L_x_191:


//--------------------- .nv.global.init           --------------------------
	.section	.nv.global.init,"aw",@progbits
.nv.global.init:
	.type		$str$22,@object
	.size		$str$22,($str$23 - $str$22)
$str$22:
        /*0000*/ 	.byte	0x6b, 0x5f, 0x74, 0x69, 0x6c, 0x65, 0x5f, 0x63, 0x6f, 0x75, 0x6e, 0x74, 0x20, 0x3e, 0x3d, 0x20
        /*0010*/ 	.byte	0x31, 0x00
	.type		$str$23,@object
	.size		$str$23,(__unnamed_1 - $str$23)
$str$23:
        /*0012*/ 	.byte	0x2f, 0x74, 0x6d, 0x70, 0x2f, 0x63, 0x75, 0x74, 0x6c, 0x61, 0x73, 0x73, 0x5f, 0x73, 0x77, 0x65
        /*0022*/ 	.byte	0x65, 0x70, 0x5f, 0x73, 0x72, 0x63, 0x2f, 0x69, 0x6e, 0x63, 0x6c, 0x75, 0x64, 0x65, 0x2f, 0x63
        /*0032*/ 	.byte	0x75, 0x74, 0x6c, 0x61, 0x73, 0x73, 0x2f, 0x67, 0x65, 0x6d, 0x6d, 0x2f, 0x63, 0x6f, 0x6c, 0x6c
        /*0042*/ 	.byte	0x65, 0x63, 0x74, 0x69, 0x76, 0x65, 0x2f, 0x73, 0x6d, 0x39, 0x30, 0x5f, 0x6d, 0x6d, 0x61, 0x5f
        /*0052*/ 	.byte	0x74, 0x6d, 0x61, 0x5f, 0x67, 0x6d, 0x6d, 0x61, 0x5f, 0x73, 0x73, 0x5f, 0x77, 0x61, 0x72, 0x70
        /*0062*/ 	.byte	0x73, 0x70, 0x65, 0x63, 0x69, 0x61, 0x6c, 0x69, 0x7a, 0x65, 0x64, 0x2e, 0x68, 0x70, 0x70, 0x00
	.type		__unnamed_1,@object
	.size		__unnamed_1,(.L_0 - __unnamed_1)
__unnamed_1:
        /*0072*/ 	.byte	0x76, 0x6f, 0x69, 0x64, 0x20, 0x63, 0x75, 0x74, 0x6c, 0x61, 0x73, 0x73, 0x3a, 0x3a, 0x67, 0x65
        /* <DEDUP_REMOVED lines=180> */
        /*0bc2*/ 	.byte	0x74, 0x65, 0x3a, 0x3a, 0x69, 0x64, 0x65, 0x6e, 0x74, 0x69, 0x74, 0x79, 0x5d, 0x00
.L_0:


//--------------------- .nv.shared._ZN7cutlass13device_kernelINS_4gemm6kernel13GemmUniversalIN4cute5tupleIJiiiiEEENS1_10collective13CollectiveMmaINS1_34MainloopSm90TmaGmmaWarpSpecializedILi2ENS5_IJNS4_1CILi2EEENSA_ILi1EEESC_EEENS1_35KernelTmaWarpSpecializedCooperativeEEENS5_IJNSA_ILi256EEENSA_ILi64EEENSA_ILi128EEEEEENS_10bfloat16_tENS5_IJlSC_lEEESK_SL_NS4_8TiledMMAINS4_8MMA_AtomIJNS4_4SM904GMMA27MMA_64x64x16_F32BF16BF16_SSILNSP_5MajorE0ELSR_0ELNSP_7ScaleInE1ELSS_1EEEEEENS4_6LayoutISD_NS5_IJSC_NSA_ILi0EEESW_EEEEENS5_IJNS4_10UnderscoreESZ_SZ_EEEEENS4_13SM90_TMA_LOADENS4_14ComposedLayoutINS4_7SwizzleILi3ELi4ELi3EEENS4_18smem_ptr_flag_bitsILi16EEENSV_INS5_IJNSA_ILi8EEESH_EEENS5_IJSH_SC_EEEEEEEvNS4_8identityENS4_23SM90_TMA_LOAD_MULTICASTES1C_vS1D_EENS_8epilogue10collective6detail29Sm90TmaWarpSpecializedAdapterINS1H_15DefaultEpilogueISK_SL_SL_NS1G_6thread17LinearCombinationISK_Li1EffLNS1L_9ScaleType4KindE0ELNS_15FloatRoundStyleE2ESK_EENS1_15EpilogueDefaultEEEEEvvEEEEvNT_6ParamsE --------------------------
	.section	.nv.shared._ZN7cutlass13device_kernelINS_4gemm6kernel13GemmUniversalIN4cute5tupleIJiiiiEEENS1_10collective13CollectiveMmaINS1_34MainloopSm90TmaGmmaWarpSpecializedILi2ENS5_IJNS4_1CILi2EEENSA_ILi1EEESC_EEENS1_35KernelTmaWarpSpecializedCooperativeEEENS5_IJNSA_ILi256EEENSA_ILi64EEENSA_ILi128EEEEEENS_10bfloat16_tENS5_IJlSC_lEEESK_SL_NS4_8TiledMMAINS4_8MMA_AtomIJNS4_4SM904GMMA27MMA_64x64x16_F32BF16BF16_SSILNSP_5MajorE0ELSR_0ELNSP_7ScaleInE1ELSS_1EEEEEENS4_6LayoutISD_NS5_IJSC_NSA_ILi0EEESW_EEEEENS5_IJNS4_10UnderscoreESZ_SZ_EEEEENS4_13SM90_TMA_LOADENS4_14ComposedLayoutINS4_7SwizzleILi3ELi4ELi3EEENS4_18smem_ptr_flag_bitsILi16EEENSV_INS5_IJNSA_ILi8EEESH_EEENS5_IJSH_SC_EEEEEEEvNS4_8identityENS4_23SM90_TMA_LOAD_MULTICASTES1C_vS1D_EENS_8epilogue10collective6detail29Sm90TmaWarpSpecializedAdapterINS1H_15DefaultEpilogueISK_SL_SL_NS1G_6thread17LinearCombinationISK_Li1EffLNS1L_9ScaleType4KindE0ELNS_15FloatRoundStyleE2ESK_EENS1_15EpilogueDefaultEEEEEvvEEEEvNT_6ParamsE,"aw",@nobits
	.sectionflags	@""
	.align	16
	.zero		1024


//--------------------- .nv.shared.reserved.0     --------------------------
	.section	.nv.shared.reserved.0,"aw",@nobits
	.weak		__nv_reservedSMEM_offset_0_alias
	.size		__nv_reservedSMEM_offset_0_alias, 0, 0
	.other		__nv_reservedSMEM_offset_0_alias,@"STO_CUDA_RESERVED_SHARED STV_DEFAULT"
__nv_reservedSMEM_offset_0_alias:
	.zero		0


//--------------------- .nv.global                --------------------------
	.section	.nv.global,"aw",@nobits
.nv.global:
	.type		_ZN39_INTERNAL_0fcbc9a2_4_k_cu_b3a4847c_59344cute1_E,@object
	.size		_ZN39_INTERNAL_0fcbc9a2_4_k_cu_b3a4847c_59344cute1_E,(_ZN39_INTERNAL_0fcbc9a2_4_k_cu_b3a4847c_59344cuda3std3__45__cpo6cbeginE - _ZN39_INTERNAL_0fcbc9a2_4_k_cu_b3a4847c_59344cute1_E)
_ZN39_INTERNAL_0fcbc9a2_4_k_cu_b3a4847c_59344cute1_E:
	.zero		1
	.type		_ZN39_INTERNAL_0fcbc9a2_4_k_cu_b3a4847c_59344cuda3std3__45__cpo6cbeginE,@object
	.size		_ZN39_INTERNAL_0fcbc9a2_4_k_cu_b3a4847c_59344cuda3std3__45__cpo6cbeginE,(_ZN39_INTERNAL_0fcbc9a2_4_k_cu_b3a4847c_59344cuda3std3__48in_placeE - _ZN39_INTERNAL_0fcbc9a2_4_k_cu_b3a4847c_59344cuda3std3__45__cpo6cbeginE)
_ZN39_INTERNAL_0fcbc9a2_4_k_cu_b3a4847c_59344cuda3std3__45__cpo6cbeginE:
	.zero		1
	.type		_ZN39_INTERNAL_0fcbc9a2_4_k_cu_b3a4847c_59344cuda3std3__48in_placeE,@object
	.size		_ZN39_INTERNAL_0fcbc9a2_4_k_cu_b3a4847c_59344cuda3std3__48in_placeE,(_ZN39_INTERNAL_0fcbc9a2_4_k_cu_b3a4847c_59344cuda3std6ranges3__45__cpo9iter_moveE - _ZN39_INTERNAL_0fcbc9a2_4_k_cu_b3a4847c_59344cuda3std3__48in_placeE)
_ZN39_INTERNAL_0fcbc9a2_4_k_cu_b3a4847c_59344cuda3std3__48in_placeE:
	.zero		1
	.type		_ZN39_INTERNAL_0fcbc9a2_4_k_cu_b3a4847c_59344cuda3std6ranges3__45__cpo9iter_moveE,@object
	.size		_ZN39_INTERNAL_0fcbc9a2_4_k_cu_b3a4847c_59344cuda3std6ranges3__45__cpo9iter_moveE,(_ZN39_INTERNAL_0fcbc9a2_4_k_cu_b3a4847c_59344cuda3std3__45__cpo5beginE - _ZN39_INTERNAL_0fcbc9a2_4_k_cu_b3a4847c_59344cuda3std6ranges3__45__cpo9iter_moveE)
_ZN39_INTERNAL_0fcbc9a2_4_k_cu_b3a4847c_59344cuda3std6ranges3__45__cpo9iter_moveE:
	.zero		1
	.type		_ZN39_INTERNAL_0fcbc9a2_4_k_cu_b3a4847c_59344cuda3std3__45__cpo5beginE,@object
	.size		_ZN39_INTERNAL_0fcbc9a2_4_k_cu_b3a4847c_59344cuda3std3__45__cpo5beginE,(_ZN39_INTERNAL_0fcbc9a2_4_k_cu_b3a4847c_59344cuda3std3__441_GLOBAL__N__0fcbc9a2_4_k_cu_b3a4847c_59346ignoreE - _ZN39_INTERNAL_0fcbc9a2_4_k_cu_b3a4847c_59344cuda3std3__45__cpo5beginE)
_ZN39_INTERNAL_0fcbc9a2_4_k_cu_b3a4847c_59344cuda3std3__45__cpo5beginE:
	.zero		1
	.type		_ZN39_INTERNAL_0fcbc9a2_4_k_cu_b3a4847c_59344cuda3std3__441_GLOBAL__N__0fcbc9a2_4_k_cu_b3a4847c_59346ignoreE,@object
	.size		_ZN39_INTERNAL_0fcbc9a2_4_k_cu_b3a4847c_59344cuda3std3__441_GLOBAL__N__0fcbc9a2_4_k_cu_b3a4847c_59346ignoreE,(_ZN39_INTERNAL_0fcbc9a2_4_k_cu_b3a4847c_59344cute7productE - _ZN39_INTERNAL_0fcbc9a2_4_k_cu_b3a4847c_59344cuda3std3__441_GLOBAL__N__0fcbc9a2_4_k_cu_b3a4847c_59346ignoreE)
_ZN39_INTERNAL_0fcbc9a2_4_k_cu_b3a4847c_59344cuda3std3__441_GLOBAL__N__0fcbc9a2_4_k_cu_b3a4847c_59346ignoreE:
	.zero		1
	.type		_ZN39_INTERNAL_0fcbc9a2_4_k_cu_b3a4847c_59344cute7productE,@object
	.size		_ZN39_INTERNAL_0fcbc9a2_4_k_cu_b3a4847c_59344cute7productE,(_ZN39_INTERNAL_0fcbc9a2_4_k_cu_b3a4847c_59344cuda3std3__45__cpo3endE - _ZN39_INTERNAL_0fcbc9a2_4_k_cu_b3a4847c_59344cute7productE)
_ZN39_INTERNAL_0fcbc9a2_4_k_cu_b3a4847c_59344cute7productE:
	.zero		1
	.type		_ZN39_INTERNAL_0fcbc9a2_4_k_cu_b3a4847c_59344cuda3std3__45__cpo3endE,@object
	.size		_ZN39_INTERNAL_0fcbc9a2_4_k_cu_b3a4847c_59344cuda3std3__45__cpo3endE,(_ZN39_INTERNAL_0fcbc9a2_4_k_cu_b3a4847c_59344cuda3std3__419piecewise_constructE - _ZN39_INTERNAL_0fcbc9a2_4_k_cu_b3a4847c_59344cuda3std3__45__cpo3endE)
_ZN39_INTERNAL_0fcbc9a2_4_k_cu_b3a4847c_59344cuda3std3__45__cpo3endE:
	.zero		1
	.type		_ZN39_INTERNAL_0fcbc9a2_4_k_cu_b3a4847c_59344cuda3std3__419piecewise_constructE,@object
	.size		_ZN39_INTERNAL_0fcbc9a2_4_k_cu_b3a4847c_59344cuda3std3__419piecewise_constructE,(_ZN39_INTERNAL_0fcbc9a2_4_k_cu_b3a4847c_59344cuda3std3__45__cpo4cendE - _ZN39_INTERNAL_0fcbc9a2_4_k_cu_b3a4847c_59344cuda3std3__419piecewise_constructE)
_ZN39_INTERNAL_0fcbc9a2_4_k_cu_b3a4847c_59344cuda3std3__419piecewise_constructE:
	.zero		1
	.type		_ZN39_INTERNAL_0fcbc9a2_4_k_cu_b3a4847c_59344cuda3std3__45__cpo4cendE,@object
	.size		_ZN39_INTERNAL_0fcbc9a2_4_k_cu_b3a4847c_59344cuda3std3__45__cpo4cendE,(_ZN39_INTERNAL_0fcbc9a2_4_k_cu_b3a4847c_59344cuda3std6ranges3__45__cpo4swapE - _ZN39_INTERNAL_0fcbc9a2_4_k_cu_b3a4847c_59344cuda3std3__45__cpo4cendE)
_ZN39_INTERNAL_0fcbc9a2_4_k_cu_b3a4847c_59344cuda3std3__45__cpo4cendE:
	.zero		1
	.type		_ZN39_INTERNAL_0fcbc9a2_4_k_cu_b3a4847c_59344cuda3std6ranges3__45__cpo4swapE,@object
	.size		_ZN39_INTERNAL_0fcbc9a2_4_k_cu_b3a4847c_59344cuda3std6ranges3__45__cpo4swapE,(.L_8 - _ZN39_INTERNAL_0fcbc9a2_4_k_cu_b3a4847c_59344cuda3std6ranges3__45__cpo4swapE)
_ZN39_INTERNAL_0fcbc9a2_4_k_cu_b3a4847c_59344cuda3std6ranges3__45__cpo4swapE:
	.zero		1
.L_8:


//--------------------- .nv.constant0._ZN7cutlass13device_kernelINS_4gemm6kernel13GemmUniversalIN4cute5tupleIJiiiiEEENS1_10collective13CollectiveMmaINS1_34MainloopSm90TmaGmmaWarpSpecializedILi2ENS5_IJNS4_1CILi2EEENSA_ILi1EEESC_EEENS1_35KernelTmaWarpSpecializedCooperativeEEENS5_IJNSA_ILi256EEENSA_ILi64EEENSA_ILi128EEEEEENS_10bfloat16_tENS5_IJlSC_lEEESK_SL_NS4_8TiledMMAINS4_8MMA_AtomIJNS4_4SM904GMMA27MMA_64x64x16_F32BF16BF16_SSILNSP_5MajorE0ELSR_0ELNSP_7ScaleInE1ELSS_1EEEEEENS4_6LayoutISD_NS5_IJSC_NSA_ILi0EEESW_EEEEENS5_IJNS4_10UnderscoreESZ_SZ_EEEEENS4_13SM90_TMA_LOADENS4_14ComposedLayoutINS4_7SwizzleILi3ELi4ELi3EEENS4_18smem_ptr_flag_bitsILi16EEENSV_INS5_IJNSA_ILi8EEESH_EEENS5_IJSH_SC_EEEEEEEvNS4_8identityENS4_23SM90_TMA_LOAD_MULTICASTES1C_vS1D_EENS_8epilogue10collective6detail29Sm90TmaWarpSpecializedAdapterINS1H_15DefaultEpilogueISK_SL_SL_NS1G_6thread17LinearCombinationISK_Li1EffLNS1L_9ScaleType4KindE0ELNS_15FloatRoundStyleE2ESK_EENS1_15EpilogueDefaultEEEEEvvEEEEvNT_6ParamsE --------------------------
	.section	.nv.constant0._ZN7cutlass13device_kernelINS_4gemm6kernel13GemmUniversalIN4cute5tupleIJiiiiEEENS1_10collective13CollectiveMmaINS1_34MainloopSm90TmaGmmaWarpSpecializedILi2ENS5_IJNS4_1CILi2EEENSA_ILi1EEESC_EEENS1_35KernelTmaWarpSpecializedCooperativeEEENS5_IJNSA_ILi256EEENSA_ILi64EEENSA_ILi128EEEEEENS_10bfloat16_tENS5_IJlSC_lEEESK_SL_NS4_8TiledMMAINS4_8MMA_AtomIJNS4_4SM904GMMA27MMA_64x64x16_F32BF16BF16_SSILNSP_5MajorE0ELSR_0ELNSP_7ScaleInE1ELSS_1EEEEEENS4_6LayoutISD_NS5_IJSC_NSA_ILi0EEESW_EEEEENS5_IJNS4_10UnderscoreESZ_SZ_EEEEENS4_13SM90_TMA_LOADENS4_14ComposedLayoutINS4_7SwizzleILi3ELi4ELi3EEENS4_18smem_ptr_flag_bitsILi16EEENSV_INS5_IJNSA_ILi8EEESH_EEENS5_IJSH_SC_EEEEEEEvNS4_8identityENS4_23SM90_TMA_LOAD_MULTICASTES1C_vS1D_EENS_8epilogue10collective6detail29Sm90TmaWarpSpecializedAdapterINS1H_15DefaultEpilogueISK_SL_SL_NS1G_6thread17LinearCombinationISK_Li1EffLNS1L_9ScaleType4KindE0ELNS_15FloatRoundStyleE2ESK_EENS1_15EpilogueDefaultEEEEEvvEEEEvNT_6ParamsE,"a",@progbits
	.sectionflags	@""
	.align	4
.nv.constant0._ZN7cutlass13device_kernelINS_4gemm6kernel13GemmUniversalIN4cute5tupleIJiiiiEEENS1_10collective13CollectiveMmaINS1_34MainloopSm90TmaGmmaWarpSpecializedILi2ENS5_IJNS4_1CILi2EEENSA_ILi1EEESC_EEENS1_35KernelTmaWarpSpecializedCooperativeEEENS5_IJNSA_ILi256EEENSA_ILi64EEENSA_ILi128EEEEEENS_10bfloat16_tENS5_IJlSC_lEEESK_SL_NS4_8TiledMMAINS4_8MMA_AtomIJNS4_4SM904GMMA27MMA_64x64x16_F32BF16BF16_SSILNSP_5MajorE0ELSR_0ELNSP_7ScaleInE1ELSS_1EEEEEENS4_6LayoutISD_NS5_IJSC_NSA_ILi0EEESW_EEEEENS5_IJNS4_10UnderscoreESZ_SZ_EEEEENS4_13SM90_TMA_LOADENS4_14ComposedLayoutINS4_7SwizzleILi3ELi4ELi3EEENS4_18smem_ptr_flag_bitsILi16EEENSV_INS5_IJNSA_ILi8EEESH_EEENS5_IJSH_SC_EEEEEEEvNS4_8identityENS4_23SM90_TMA_LOAD_MULTICASTES1C_vS1D_EENS_8epilogue10collective6detail29Sm90TmaWarpSpecializedAdapterINS1H_15DefaultEpilogueISK_SL_SL_NS1G_6thread17LinearCombinationISK_Li1EffLNS1L_9ScaleType4KindE0ELNS_15FloatRoundStyleE2ESK_EENS1_15EpilogueDefaultEEEEEvvEEEEvNT_6ParamsE:
	.zero		1664


//--------------------- SYMBOLS --------------------------

	.type		.nv.reservedSmem.offset0,@object
	.size		.nv.reservedSmem.offset0,0x4
	.type		__assertfail,@function
